// auto-generated by cutlass_sweep.gemm — config: {"arch": "sm_90", "cluster_m": 1, "cluster_n": 1, "dtype": "e4m3", "dtype_b": "e4m3", "layout": "nt", "stages": 3, "tile_k": 32, "tile_m": 128, "tile_n": 256}
#include "cutlass/cutlass.h"
#include "cutlass/gemm/collective/collective_builder.hpp"
#include "cutlass/gemm/device/gemm_universal_adapter.h"
#include "cutlass/gemm/kernel/gemm_universal.hpp"
#include "cutlass/epilogue/collective/collective_builder.hpp"

using ElemA = cutlass::float_e4m3_t;
using ElemB = cutlass::float_e4m3_t;
using ElemCD = cutlass::float_e4m3_t;
using Acc  = float;
using TileShape    = cute::Shape<cute::_128, cute::_256, cute::_32>;
using ClusterShape = cute::Shape<cute::_1, cute::_1, cute::_1>;

using CollectiveEpilogue = typename cutlass::epilogue::collective::CollectiveBuilder<
    cutlass::arch::Sm90, cutlass::arch::OpClassTensorOp,
    TileShape, ClusterShape,
    cutlass::epilogue::collective::EpilogueTileAuto,
    Acc, Acc,
    ElemCD, cutlass::layout::RowMajor, 128 / cutlass::sizeof_bits<ElemCD>::value,
    ElemCD, cutlass::layout::RowMajor, 128 / cutlass::sizeof_bits<ElemCD>::value,
    cutlass::epilogue::collective::EpilogueScheduleAuto
  >::CollectiveOp;

using CollectiveMainloop = typename cutlass::gemm::collective::CollectiveBuilder<
    cutlass::arch::Sm90, cutlass::arch::OpClassTensorOp,
    ElemA, cutlass::layout::RowMajor, 128 / cutlass::sizeof_bits<ElemA>::value,
    ElemB, cutlass::layout::ColumnMajor, 128 / cutlass::sizeof_bits<ElemB>::value,
    Acc,
    TileShape, ClusterShape,
    cutlass::gemm::collective::StageCount<3>,
    cutlass::gemm::collective::KernelScheduleAuto
  >::CollectiveOp;

using GemmKernel = cutlass::gemm::kernel::GemmUniversal<
    cute::Shape<int,int,int,int>,
    CollectiveMainloop,
    CollectiveEpilogue
>;
using Gemm = cutlass::gemm::device::GemmUniversalAdapter<GemmKernel>;

// Force the device kernel symbol into the cubin without needing a host main.
auto* _anchor = &cutlass::device_kernel<GemmKernel>;


// ===== COMPILED SASS (sm_90a) =====

	.target	sm_90a

	.elftype	@"ET_EXEC"


//--------------------- .note.nv.tkinfo           --------------------------
	.section	.note.nv.tkinfo,"",@"SHT_NOTE"
	.sectionflags	@"SHF_NOTE_NV_TKINFO"
	.tkinfo
        /*0018*/ 	.word	0x00000002
        /*0030*/ 	.string	""
        /*0030*/ 	.string	"ptxas"
        /*0030*/ 	.string	"Cuda compilation tools, release 13.0, V13.0.88"
        /*0030*/ 	.string	"Build cuda_13.0.r13.0/compiler.36424714_0"
        /*0030*/ 	.string	"-arch sm_90a -m 64 "



//--------------------- .note.nv.cuinfo           --------------------------
	.section	.note.nv.cuinfo,"",@"SHT_NOTE"
	.sectionflags	@"SHF_NOTE_NV_CUINFO"
        /*0018*/ 	.short	0x0002
        /*001a*/ 	.short	0x005a
        /*001c*/ 	.short	0x0082
	.zero		2


//--------------------- .nv.info                  --------------------------
	.section	.nv.info,"",@"SHT_CUDA_INFO"
	.align	4


	//----- nvinfo : EIATTR_REGCOUNT
	.align		4
        /*0000*/ 	.byte	0x04, 0x2f
        /*0002*/ 	.short	(.L_12 - .L_11)
	.align		4
.L_11:
        /*0004*/ 	.word	index@(_ZN7cutlass13device_kernelINS_4gemm6kernel13GemmUniversalIN4cute5tupleIJiiiiEEENS1_10collective13CollectiveMmaINS1_37MainloopSm90TmaGmmaWarpSpecializedFP8ILi3ENS5_IJNS4_1CILi1EEESB_SB_EEENS1_35KernelTmaWarpSpecializedCooperativeEEENS5_IJNSA_ILi128EEENSA_ILi256EEENSA_ILi32EEEEEENS_12float_e4m3_tENS5_IJlSB_lEEESJ_SK_NS4_8TiledMMAINS4_8MMA_AtomIJNS4_4SM904GMMA31MMA_64x256x32_F32E4M3E4M3_SS_TNILNSO_7ScaleInE1ELSQ_1EEEEEENS4_6LayoutINS5_IJNSA_ILi2EEESB_SB_EEENS5_IJSB_NSA_ILi0EEESW_EEEEENS5_IJNS4_10UnderscoreESZ_SZ_EEEEENS4_13SM90_TMA_LOADENS4_14ComposedLayoutINS4_7SwizzleILi1ELi4ELi3EEENS4_18smem_ptr_flag_bitsILi8EEENST_INS5_IJNSA_ILi8EEESH_EEENS5_IJSH_SB_EEEEEEEvNS4_8identityES12_S1C_vS1D_EENS_8epilogue10collective6detail29Sm90TmaWarpSpecializedAdapterINS1G_15DefaultEpilogueISJ_SK_SK_NS1F_6thread17LinearCombinationISJ_Li1EffLNS1K_9ScaleType4KindE0ELNS_15FloatRoundStyleE2ESJ_EENS1_15EpilogueDefaultEEEEEvvEEEEvNT_6ParamsE)
        /*0008*/ 	.word	0x000000a8


	//----- nvinfo : EIATTR_FRAME_SIZE
	.align		4
.L_12:
        /*000c*/ 	.byte	0x04, 0x11
        /*000e*/ 	.short	(.L_14 - .L_13)
	.align		4
.L_13:
        /*0010*/ 	.word	index@(_ZN7cutlass13device_kernelINS_4gemm6kernel13GemmUniversalIN4cute5tupleIJiiiiEEENS1_10collective13CollectiveMmaINS1_37MainloopSm90TmaGmmaWarpSpecializedFP8ILi3ENS5_IJNS4_1CILi1EEESB_SB_EEENS1_35KernelTmaWarpSpecializedCooperativeEEENS5_IJNSA_ILi128EEENSA_ILi256EEENSA_ILi32EEEEEENS_12float_e4m3_tENS5_IJlSB_lEEESJ_SK_NS4_8TiledMMAINS4_8MMA_AtomIJNS4_4SM904GMMA31MMA_64x256x32_F32E4M3E4M3_SS_TNILNSO_7ScaleInE1ELSQ_1EEEEEENS4_6LayoutINS5_IJNSA_ILi2EEESB_SB_EEENS5_IJSB_NSA_ILi0EEESW_EEEEENS5_IJNS4_10UnderscoreESZ_SZ_EEEEENS4_13SM90_TMA_LOADENS4_14ComposedLayoutINS4_7SwizzleILi1ELi4ELi3EEENS4_18smem_ptr_flag_bitsILi8EEENST_INS5_IJNSA_ILi8EEESH_EEENS5_IJSH_SB_EEEEEEEvNS4_8identityES12_S1C_vS1D_EENS_8epilogue10collective6detail29Sm90TmaWarpSpecializedAdapterINS1G_15DefaultEpilogueISJ_SK_SK_NS1F_6thread17LinearCombinationISJ_Li1EffLNS1K_9ScaleType4KindE0ELNS_15FloatRoundStyleE2ESJ_EENS1_15EpilogueDefaultEEEEEvvEEEEvNT_6ParamsE)
        /*0014*/ 	.word	0x00000100


	//----- nvinfo : EIATTR_MIN_STACK_SIZE
	.align		4
.L_14:
        /*0018*/ 	.byte	0x04, 0x12
        /*001a*/ 	.short	(.L_16 - .L_15)
	.align		4
.L_15:
        /*001c*/ 	.word	index@(_ZN7cutlass13device_kernelINS_4gemm6kernel13GemmUniversalIN4cute5tupleIJiiiiEEENS1_10collective13CollectiveMmaINS1_37MainloopSm90TmaGmmaWarpSpecializedFP8ILi3ENS5_IJNS4_1CILi1EEESB_SB_EEENS1_35KernelTmaWarpSpecializedCooperativeEEENS5_IJNSA_ILi128EEENSA_ILi256EEENSA_ILi32EEEEEENS_12float_e4m3_tENS5_IJlSB_lEEESJ_SK_NS4_8TiledMMAINS4_8MMA_AtomIJNS4_4SM904GMMA31MMA_64x256x32_F32E4M3E4M3_SS_TNILNSO_7ScaleInE1ELSQ_1EEEEEENS4_6LayoutINS5_IJNSA_ILi2EEESB_SB_EEENS5_IJSB_NSA_ILi0EEESW_EEEEENS5_IJNS4_10UnderscoreESZ_SZ_EEEEENS4_13SM90_TMA_LOADENS4_14ComposedLayoutINS4_7SwizzleILi1ELi4ELi3EEENS4_18smem_ptr_flag_bitsILi8EEENST_INS5_IJNSA_ILi8EEESH_EEENS5_IJSH_SB_EEEEEEEvNS4_8identityES12_S1C_vS1D_EENS_8epilogue10collective6detail29Sm90TmaWarpSpecializedAdapterINS1G_15DefaultEpilogueISJ_SK_SK_NS1F_6thread17LinearCombinationISJ_Li1EffLNS1K_9ScaleType4KindE0ELNS_15FloatRoundStyleE2ESJ_EENS1_15EpilogueDefaultEEEEEvvEEEEvNT_6ParamsE)
        /*0020*/ 	.word	0x00000100
.L_16:


//--------------------- .nv.compat                --------------------------
	.section	.nv.compat,"",@"SHT_CUDA_COMPAT_INFO"
	.align	4
        /*0000*/ 	.byte	0x02, 0x09, 0x01, 0x00, 0x02, 0x02, 0x04, 0x00, 0x02, 0x05, 0x05, 0x00, 0x03, 0x07, 0x01, 0x01
        /*0010*/ 	.byte	0x02, 0x03, 0x01, 0x00, 0x02, 0x06, 0x01, 0x00, 0x04, 0x0b, 0x08, 0x00, 0x00, 0x00, 0x00, 0x00
        /*0020*/ 	.byte	0x00, 0x00, 0x00, 0x00


//--------------------- .nv.info._ZN7cutlass13device_kernelINS_4gemm6kernel13GemmUniversalIN4cute5tupleIJiiiiEEENS1_10collective13CollectiveMmaINS1_37MainloopSm90TmaGmmaWarpSpecializedFP8ILi3ENS5_IJNS4_1CILi1EEESB_SB_EEENS1_35KernelTmaWarpSpecializedCooperativeEEENS5_IJNSA_ILi128EEENSA_ILi256EEENSA_ILi32EEEEEENS_12float_e4m3_tENS5_IJlSB_lEEESJ_SK_NS4_8TiledMMAINS4_8MMA_AtomIJNS4_4SM904GMMA31MMA_64x256x32_F32E4M3E4M3_SS_TNILNSO_7ScaleInE1ELSQ_1EEEEEENS4_6LayoutINS5_IJNSA_ILi2EEESB_SB_EEENS5_IJSB_NSA_ILi0EEESW_EEEEENS5_IJNS4_10UnderscoreESZ_SZ_EEEEENS4_13SM90_TMA_LOADENS4_14ComposedLayoutINS4_7SwizzleILi1ELi4ELi3EEENS4_18smem_ptr_flag_bitsILi8EEENST_INS5_IJNSA_ILi8EEESH_EEENS5_IJSH_SB_EEEEEEEvNS4_8identityES12_S1C_vS1D_EENS_8epilogue10collective6detail29Sm90TmaWarpSpecializedAdapterINS1G_15DefaultEpilogueISJ_SK_SK_NS1F_6thread17LinearCombinationISJ_Li1EffLNS1K_9ScaleType4KindE0ELNS_15FloatRoundStyleE2ESJ_EENS1_15EpilogueDefaultEEEEEvvEEEEvNT_6ParamsE --------------------------
	.section	.nv.info._ZN7cutlass13device_kernelINS_4gemm6kernel13GemmUniversalIN4cute5tupleIJiiiiEEENS1_10collective13CollectiveMmaINS1_37MainloopSm90TmaGmmaWarpSpecializedFP8ILi3ENS5_IJNS4_1CILi1EEESB_SB_EEENS1_35KernelTmaWarpSpecializedCooperativeEEENS5_IJNSA_ILi128EEENSA_ILi256EEENSA_ILi32EEEEEENS_12float_e4m3_tENS5_IJlSB_lEEESJ_SK_NS4_8TiledMMAINS4_8MMA_AtomIJNS4_4SM904GMMA31MMA_64x256x32_F32E4M3E4M3_SS_TNILNSO_7ScaleInE1ELSQ_1EEEEEENS4_6LayoutINS5_IJNSA_ILi2EEESB_SB_EEENS5_IJSB_NSA_ILi0EEESW_EEEEENS5_IJNS4_10UnderscoreESZ_SZ_EEEEENS4_13SM90_TMA_LOADENS4_14ComposedLayoutINS4_7SwizzleILi1ELi4ELi3EEENS4_18smem_ptr_flag_bitsILi8EEENST_INS5_IJNSA_ILi8EEESH_EEENS5_IJSH_SB_EEEEEEEvNS4_8identityES12_S1C_vS1D_EENS_8epilogue10collective6detail29Sm90TmaWarpSpecializedAdapterINS1G_15DefaultEpilogueISJ_SK_SK_NS1F_6thread17LinearCombinationISJ_Li1EffLNS1K_9ScaleType4KindE0ELNS_15FloatRoundStyleE2ESJ_EENS1_15EpilogueDefaultEEEEEvvEEEEvNT_6ParamsE,"",@"SHT_CUDA_INFO"
	.sectionflags	@""
	.align	4


	//----- nvinfo : EIATTR_CUDA_API_VERSION
	.align		4
        /*0000*/ 	.byte	0x04, 0x37
        /*0002*/ 	.short	(.L_18 - .L_17)
.L_17:
        /*0004*/ 	.word	0x00000082


	//----- nvinfo : EIATTR_KPARAM_INFO
	.align		4
.L_18:
        /*0008*/ 	.byte	0x04, 0x17
        /*000a*/ 	.short	(.L_20 - .L_19)
.L_19:
        /*000c*/ 	.word	0x00000000
        /*0010*/ 	.short	0x0000
        /*0012*/ 	.short	0x0070
        /*0014*/ 	.byte	0x00, 0xf0, 0x01, 0x10


	//----- nvinfo : EIATTR_SPARSE_MMA_MASK
	.align		4
.L_20:
        /*0018*/ 	.byte	0x03, 0x50
        /*001a*/ 	.short	0x0000


	//----- nvinfo : EIATTR_MAXREG_COUNT
	.align		4
        /*001c*/ 	.byte	0x03, 0x1b
        /*001e*/ 	.short	0x00a8


	//----- nvinfo : EIATTR_NUM_BARRIERS
	.align		4
        /*0020*/ 	.byte	0x02, 0x4c
        /*0022*/ 	.byte	0x01
	.zero		1


	//----- nvinfo : EIATTR_ANNOTATIONS
	.align		4
        /*0024*/ 	.byte	0x04, 0x55
        /*0026*/ 	.short	(.L_22 - .L_21)


	//   ....[0]....
.L_21:
        /*0028*/ 	.word	0x00000001
        /*002c*/ 	.byte	0x70, 0x05, 0x00, 0x00, 0x01, 0x00, 0x00, 0x00, 0x90, 0x05, 0x00, 0x00, 0x01, 0x00, 0x00, 0x00
        /* <DEDUP_REMOVED lines=193> */
        /*0c4c*/ 	.byte	0xc0, 0xfe, 0x00, 0x00


	//----- nvinfo : EIATTR_MERCURY_ISA_VERSION
	.align		4
.L_22:
        /*0c50*/ 	.byte	0x03, 0x5f
        /*0c52*/ 	.short	0x0101


	//----- nvinfo : EIATTR_INT_WARP_WIDE_INSTR_OFFSETS
	.align		4
        /*0c54*/ 	.byte	0x04, 0x31
        /*0c56*/ 	.short	(.L_24 - .L_23)


	//   ....[0]....
.L_23:
        /*0c58*/ 	.word	0x00000440


	//   ....[1]....
        /*0c5c*/ 	.word	0x00000450


	//   ....[2]....
        /*0c60*/ 	.word	0x00000580


	//----- nvinfo : EIATTR_COOP_GROUP_MASK_REGIDS
	.align		4
.L_24:
        /*0c64*/ 	.byte	0x04, 0x29
        /*0c66*/ 	.short	(.L_26 - .L_25)


	//   ....[0]....
.L_25:
        /*0c68*/ 	.word	0xffffffff


	//   ....[1]....
        /*0c6c*/ 	.word	0xffffffff


	//   ....[2]....
        /*0c70*/ 	.word	0xffffffff


	//   ....[3]....
        /*0c74*/ 	.word	0xffffffff


	//   ....[4]....
        /*0c78*/ 	.word	0xffffffff


	//----- nvinfo : EIATTR_COOP_GROUP_INSTR_OFFSETS
	.align		4
.L_26:
        /*0c7c*/ 	.byte	0x04, 0x28
        /*0c7e*/ 	.short	(.L_28 - .L_27)


	//   ....[0]....
.L_27:
        /*0c80*/ 	.word	0x00000070


	//   ....[1]....
        /*0c84*/ 	.word	0x00000080


	//   ....[2]....
        /*0c88*/ 	.word	0x000001a0


	//   ....[3]....
        /*0c8c*/ 	.word	0x00000390


	//   ....[4]....
        /*0c90*/ 	.word	0x000012d0


	//----- nvinfo : EIATTR_REG_RECONFIG
	.align		4
.L_28:
        /*0c94*/ 	.byte	0x01, 0x54
	.zero		2


	//----- nvinfo : EIATTR_MBARRIER_INSTR_OFFSETS
	.align		4
        /*0c98*/ 	.byte	0x04, 0x39
        /*0c9a*/ 	.short	(.L_30 - .L_29)


	//   ....[0]....
.L_29:
        /*0c9c*/ 	.word	0x00000320
        /*0ca0*/ 	.word	0x000000ff
        /*0ca4*/ 	.word	0x00000000
        /*0ca8*/ 	.short	0x0100
        /*0caa*/ 	.byte	0x09
	.zero		1


	//   ....[1]....
        /*0cac*/ 	.word	0x00000330
        /*0cb0*/ 	.word	0x000000ff
        /*0cb4*/ 	.word	0x00000018
        /*0cb8*/ 	.short	0x0100
        /*0cba*/ 	.byte	0x09
	.zero		1


	//   ....[2]....
        /*0cbc*/ 	.word	0x00000340
        /*0cc0*/ 	.word	0x000000ff
        /*0cc4*/ 	.word	0x00000008
        /*0cc8*/ 	.short	0x0100
        /*0cca*/ 	.byte	0x09
	.zero		1


	//   ....[3]....
        /*0ccc*/ 	.word	0x00000350
        /*0cd0*/ 	.word	0x000000ff
        /*0cd4*/ 	.word	0x00000020
        /*0cd8*/ 	.short	0x0100
        /*0cda*/ 	.byte	0x09
	.zero		1


	//   ....[4]....
        /*0cdc*/ 	.word	0x00000360
        /*0ce0*/ 	.word	0x000000ff
        /*0ce4*/ 	.word	0x00000010
        /*0ce8*/ 	.short	0x0100
        /*0cea*/ 	.byte	0x09
	.zero		1


	//   ....[5]....
        /*0cec*/ 	.word	0x00000370
        /*0cf0*/ 	.word	0x000000ff
        /*0cf4*/ 	.word	0x00000028
        /*0cf8*/ 	.short	0x0100
        /*0cfa*/ 	.byte	0x09
	.zero		1


	//   ....[6]....
        /*0cfc*/ 	.word	0x000005b0
        /*0d00*/ 	.word	0x000000ff
        /*0d04*/ 	.word	0x00000040
        /*0d08*/ 	.short	0x0100
        /*0d0a*/ 	.byte	0x06
	.zero		1


	//   ....[7]....
        /*0d0c*/ 	.word	0x000005c0
        /*0d10*/ 	.word	0x000000ff
        /*0d14*/ 	.word	0x00000048
        /*0d18*/ 	.short	0x0100
        /*0d1a*/ 	.byte	0x06
	.zero		1


	//   ....[8]....
        /*0d1c*/ 	.word	0x00001ae0
        /*0d20*/ 	.word	0x000000ff
        /*0d24*/ 	.word	0x00000000
        /*0d28*/ 	.short	0x010a
        /*0d2a*/ 	.byte	0x06
	.zero		1


	//   ....[9]....
        /*0d2c*/ 	.word	0x00001b20
        /*0d30*/ 	.word	0x000000ff
        /*0d34*/ 	.word	0x00000000
        /*0d38*/ 	.short	0x010a
        /*0d3a*/ 	.byte	0x06
	.zero		1


	//   ....[10]....
        /*0d3c*/ 	.word	0x00002ce0
        /*0d40*/ 	.word	0x000000ff
        /*0d44*/ 	.word	0x00000000
        /*0d48*/ 	.short	0x010a
        /*0d4a*/ 	.byte	0x09
	.zero		1


	//   ....[11]....
        /*0d4c*/ 	.word	0x00002d20
        /*0d50*/ 	.word	0x000000ff
        /*0d54*/ 	.word	0x00000000
        /*0d58*/ 	.short	0x010a
        /*0d5a*/ 	.byte	0x09
	.zero		1


	//   ....[12]....
        /*0d5c*/ 	.word	0x00003cf0
        /*0d60*/ 	.word	0x000000ff
        /*0d64*/ 	.word	0x00000000
        /*0d68*/ 	.short	0x0101
        /*0d6a*/ 	.byte	0x08
	.zero		1


	//   ....[13]....
        /*0d6c*/ 	.word	0x00004ec0
        /*0d70*/ 	.word	0x000000ff
        /*0d74*/ 	.word	0x00000000
        /*0d78*/ 	.short	0x0101
        /*0d7a*/ 	.byte	0x08
	.zero		1


	//   ....[14]....
        /*0d7c*/ 	.word	0x0000f170
        /*0d80*/ 	.word	0x0000000d
        /*0d84*/ 	.word	0x00000018
        /*0d88*/ 	.short	0x010a
        /*0d8a*/ 	.byte	0x3f
	.zero		1


	//   ....[15]....
        /*0d8c*/ 	.word	0x0000f530
        /*0d90*/ 	.word	0x00000004
        /*0d94*/ 	.word	0x00000048
        /*0d98*/ 	.short	0x0101
        /*0d9a*/ 	.byte	0x3f
	.zero		1


	//   ....[16]....
        /*0d9c*/ 	.word	0x0000fca0
        /*0da0*/ 	.word	0x00000007
        /*0da4*/ 	.word	0x00000000
        /*0da8*/ 	.short	0x010a
        /*0daa*/ 	.byte	0x3f
	.zero		1


	//   ....[17]....
        /*0dac*/ 	.word	0x0000fd20
        /*0db0*/ 	.word	0x00000009
        /*0db4*/ 	.word	0x00000000
        /*0db8*/ 	.short	0x010a
        /*0dba*/ 	.byte	0x3f
	.zero		1


	//   ....[18]....
        /*0dbc*/ 	.word	0x0000fdb0
        /*0dc0*/ 	.word	0x00000003
        /*0dc4*/ 	.word	0x00000000
        /*0dc8*/ 	.short	0x010a
        /*0dca*/ 	.byte	0x3f
	.zero		1


	//   ....[19]....
        /*0dcc*/ 	.word	0x0000fe20
        /*0dd0*/ 	.word	0x00000003
        /*0dd4*/ 	.word	0x00000000
        /*0dd8*/ 	.short	0x010a
        /*0dda*/ 	.byte	0x3f
	.zero		1


	//   ....[20]....
        /*0ddc*/ 	.word	0x0000fe90
        /*0de0*/ 	.word	0x00000000
        /*0de4*/ 	.word	0x00000000
        /*0de8*/ 	.short	0x010a
        /*0dea*/ 	.byte	0x3f
	.zero		1


	//   ....[21]....
        /*0dec*/ 	.word	0x0000ff70
        /*0df0*/ 	.word	0x0000000d
        /*0df4*/ 	.word	0x00000018
        /*0df8*/ 	.short	0x010a
        /*0dfa*/ 	.byte	0x3f
	.zero		1


	//   ....[22]....
        /*0dfc*/ 	.word	0x00010050
        /*0e00*/ 	.word	0x00000007
        /*0e04*/ 	.word	0x00000000
        /*0e08*/ 	.short	0x010a
        /*0e0a*/ 	.byte	0x3f
	.zero		1


	//   ....[23]....
        /*0e0c*/ 	.word	0x000100a0
        /*0e10*/ 	.word	0x00000009
        /*0e14*/ 	.word	0x00000000
        /*0e18*/ 	.short	0x010a
        /*0e1a*/ 	.byte	0x3f
	.zero		1


	//----- nvinfo : EIATTR_NUM_MBARRIERS
	.align		4
.L_30:
        /*0e1c*/ 	.byte	0x03, 0x38
        /*0e1e*/ 	.short	0x0008


	//----- nvinfo : EIATTR_EXIT_INSTR_OFFSETS
	.align		4
        /*0e20*/ 	.byte	0x04, 0x1c
        /*0e22*/ 	.short	(.L_32 - .L_31)


	//   ....[0]....
.L_31:
        /*0e24*/ 	.word	0x00000620


	//   ....[1]....
        /*0e28*/ 	.word	0x00000f70


	//   ....[2]....
        /*0e2c*/ 	.word	0x0000e7b0


	//   ....[3]....
        /*0e30*/ 	.word	0x0000ee00


	//   ....[4]....
        /*0e34*/ 	.word	0x0000fe00


	//----- nvinfo : EIATTR_MAX_THREADS
	.align		4
.L_32:
        /*0e38*/ 	.byte	0x04, 0x05
        /*0e3a*/ 	.short	(.L_34 - .L_33)
.L_33:
        /*0e3c*/ 	.word	0x00000180
        /*0e40*/ 	.word	0x00000001
        /*0e44*/ 	.word	0x00000001


	//----- nvinfo : EIATTR_CRS_STACK_SIZE
	.align		4
.L_34:
        /*0e48*/ 	.byte	0x04, 0x1e
        /*0e4a*/ 	.short	(.L_36 - .L_35)
.L_35:
        /*0e4c*/ 	.word	0x00000000


	//----- nvinfo : EIATTR_CBANK_PARAM_SIZE
	.align		4
.L_36:
        /*0e50*/ 	.byte	0x03, 0x19
        /*0e52*/ 	.short	0x0470


	//----- nvinfo : EIATTR_PARAM_CBANK
	.align		4
        /*0e54*/ 	.byte	0x04, 0x0a
        /*0e56*/ 	.short	(.L_38 - .L_37)
	.align		4
.L_37:
        /*0e58*/ 	.word	index@(.nv.constant0._ZN7cutlass13device_kernelINS_4gemm6kernel13GemmUniversalIN4cute5tupleIJiiiiEEENS1_10collective13CollectiveMmaINS1_37MainloopSm90TmaGmmaWarpSpecializedFP8ILi3ENS5_IJNS4_1CILi1EEESB_SB_EEENS1_35KernelTmaWarpSpecializedCooperativeEEENS5_IJNSA_ILi128EEENSA_ILi256EEENSA_ILi32EEEEEENS_12float_e4m3_tENS5_IJlSB_lEEESJ_SK_NS4_8TiledMMAINS4_8MMA_AtomIJNS4_4SM904GMMA31MMA_64x256x32_F32E4M3E4M3_SS_TNILNSO_7ScaleInE1ELSQ_1EEEEEENS4_6LayoutINS5_IJNSA_ILi2EEESB_SB_EEENS5_IJSB_NSA_ILi0EEESW_EEEEENS5_IJNS4_10UnderscoreESZ_SZ_EEEEENS4_13SM90_TMA_LOADENS4_14ComposedLayoutINS4_7SwizzleILi1ELi4ELi3EEENS4_18smem_ptr_flag_bitsILi8EEENST_INS5_IJNSA_ILi8EEESH_EEENS5_IJSH_SB_EEEEEEEvNS4_8identityES12_S1C_vS1D_EENS_8epilogue10collective6detail29Sm90TmaWarpSpecializedAdapterINS1G_15DefaultEpilogueISJ_SK_SK_NS1F_6thread17LinearCombinationISJ_Li1EffLNS1K_9ScaleType4KindE0ELNS_15FloatRoundStyleE2ESJ_EENS1_15EpilogueDefaultEEEEEvvEEEEvNT_6ParamsE)
        /*0e5c*/ 	.short	0x0210
        /*0e5e*/ 	.short	0x0470


	//----- nvinfo : EIATTR_SW_WAR
	.align		4
.L_38:
        /*0e60*/ 	.byte	0x04, 0x36
        /*0e62*/ 	.short	(.L_40 - .L_39)
.L_39:
        /*0e64*/ 	.word	0x00000008
.L_40:


//--------------------- .nv.callgraph             --------------------------
	.section	.nv.callgraph,"",@"SHT_CUDA_CALLGRAPH"
	.align	4
	.sectionentsize	8
	.align		4
        /*0000*/ 	.word	0x00000000
	.align		4
        /*0004*/ 	.word	0xffffffff
	.align		4
        /*0008*/ 	.word	0x00000000
	.align		4
        /*000c*/ 	.word	0xfffffffe
	.align		4
        /*0010*/ 	.word	0x00000000
	.align		4
        /*0014*/ 	.word	0xfffffffd
	.align		4
        /*0018*/ 	.word	0x00000000
	.align		4
        /*001c*/ 	.word	0xfffffffc


//--------------------- .nv.constant4             --------------------------
	.section	.nv.constant4,"a",@progbits
	.align	8
	.align		8
.nv.constant4:
        /*0000*/ 	.dword	_ZN40_INTERNAL_492f0bea_4_k_cu_1fe72c8f_264674cuda3std3__45__cpo5beginE
	.align		8
        /*0008*/ 	.dword	_ZN40_INTERNAL_492f0bea_4_k_cu_1fe72c8f_264674cuda3std3__45__cpo3endE
	.align		8
        /*0010*/ 	.dword	_ZN40_INTERNAL_492f0bea_4_k_cu_1fe72c8f_264674cuda3std3__45__cpo6cbeginE
	.align		8
        /*0018*/ 	.dword	_ZN40_INTERNAL_492f0bea_4_k_cu_1fe72c8f_264674cuda3std3__45__cpo4cendE
	.align		8
        /*0020*/ 	.dword	_ZN40_INTERNAL_492f0bea_4_k_cu_1fe72c8f_264674cuda3std3__442_GLOBAL__N__492f0bea_4_k_cu_1fe72c8f_264676ignoreE
	.align		8
        /*0028*/ 	.dword	_ZN40_INTERNAL_492f0bea_4_k_cu_1fe72c8f_264674cuda3std3__419piecewise_constructE
	.align		8
        /*0030*/ 	.dword	_ZN40_INTERNAL_492f0bea_4_k_cu_1fe72c8f_264674cuda3std3__48in_placeE
	.align		8
        /*0038*/ 	.dword	_ZN40_INTERNAL_492f0bea_4_k_cu_1fe72c8f_264674cuda3std6ranges3__45__cpo4swapE
	.align		8
        /*0040*/ 	.dword	_ZN40_INTERNAL_492f0bea_4_k_cu_1fe72c8f_264674cuda3std6ranges3__45__cpo9iter_moveE
	.align		8
        /*0048*/ 	.dword	_ZN40_INTERNAL_492f0bea_4_k_cu_1fe72c8f_264674cute7productE
	.align		8
        /*0050*/ 	.dword	_ZN40_INTERNAL_492f0bea_4_k_cu_1fe72c8f_264674cute1_E


//--------------------- .text._ZN7cutlass13device_kernelINS_4gemm6kernel13GemmUniversalIN4cute5tupleIJiiiiEEENS1_10collective13CollectiveMmaINS1_37MainloopSm90TmaGmmaWarpSpecializedFP8ILi3ENS5_IJNS4_1CILi1EEESB_SB_EEENS1_35KernelTmaWarpSpecializedCooperativeEEENS5_IJNSA_ILi128EEENSA_ILi256EEENSA_ILi32EEEEEENS_12float_e4m3_tENS5_IJlSB_lEEESJ_SK_NS4_8TiledMMAINS4_8MMA_AtomIJNS4_4SM904GMMA31MMA_64x256x32_F32E4M3E4M3_SS_TNILNSO_7ScaleInE1ELSQ_1EEEEEENS4_6LayoutINS5_IJNSA_ILi2EEESB_SB_EEENS5_IJSB_NSA_ILi0EEESW_EEEEENS5_IJNS4_10UnderscoreESZ_SZ_EEEEENS4_13SM90_TMA_LOADENS4_14ComposedLayoutINS4_7SwizzleILi1ELi4ELi3EEENS4_18smem_ptr_flag_bitsILi8EEENST_INS5_IJNSA_ILi8EEESH_EEENS5_IJSH_SB_EEEEEEEvNS4_8identityES12_S1C_vS1D_EENS_8epilogue10collective6detail29Sm90TmaWarpSpecializedAdapterINS1G_15DefaultEpilogueISJ_SK_SK_NS1F_6thread17LinearCombinationISJ_Li1EffLNS1K_9ScaleType4KindE0ELNS_15FloatRoundStyleE2ESJ_EENS1_15EpilogueDefaultEEEEEvvEEEEvNT_6ParamsE --------------------------
	.section	.text._ZN7cutlass13device_kernelINS_4gemm6kernel13GemmUniversalIN4cute5tupleIJiiiiEEENS1_10collective13CollectiveMmaINS1_37MainloopSm90TmaGmmaWarpSpecializedFP8ILi3ENS5_IJNS4_1CILi1EEESB_SB_EEENS1_35KernelTmaWarpSpecializedCooperativeEEENS5_IJNSA_ILi128EEENSA_ILi256EEENSA_ILi32EEEEEENS_12float_e4m3_tENS5_IJlSB_lEEESJ_SK_NS4_8TiledMMAINS4_8MMA_AtomIJNS4_4SM904GMMA31MMA_64x256x32_F32E4M3E4M3_SS_TNILNSO_7ScaleInE1ELSQ_1EEEEEENS4_6LayoutINS5_IJNSA_ILi2EEESB_SB_EEENS5_IJSB_NSA_ILi0EEESW_EEEEENS5_IJNS4_10UnderscoreESZ_SZ_EEEEENS4_13SM90_TMA_LOADENS4_14ComposedLayoutINS4_7SwizzleILi1ELi4ELi3EEENS4_18smem_ptr_flag_bitsILi8EEENST_INS5_IJNSA_ILi8EEESH_EEENS5_IJSH_SB_EEEEEEEvNS4_8identityES12_S1C_vS1D_EENS_8epilogue10collective6detail29Sm90TmaWarpSpecializedAdapterINS1G_15DefaultEpilogueISJ_SK_SK_NS1F_6thread17LinearCombinationISJ_Li1EffLNS1K_9ScaleType4KindE0ELNS_15FloatRoundStyleE2ESJ_EENS1_15EpilogueDefaultEEEEEvvEEEEvNT_6ParamsE,"ax",@progbits
	.align	128
.text._ZN7cutlass13device_kernelINS_4gemm6kernel13GemmUniversalIN4cute5tupleIJiiiiEEENS1_10collective13CollectiveMmaINS1_37MainloopSm90TmaGmmaWarpSpecializedFP8ILi3ENS5_IJNS4_1CILi1EEESB_SB_EEENS1_35KernelTmaWarpSpecializedCooperativeEEENS5_IJNSA_ILi128EEENSA_ILi256EEENSA_ILi32EEEEEENS_12float_e4m3_tENS5_IJlSB_lEEESJ_SK_NS4_8TiledMMAINS4_8MMA_AtomIJNS4_4SM904GMMA31MMA_64x256x32_F32E4M3E4M3_SS_TNILNSO_7ScaleInE1ELSQ_1EEEEEENS4_6LayoutINS5_IJNSA_ILi2EEESB_SB_EEENS5_IJSB_NSA_ILi0EEESW_EEEEENS5_IJNS4_10UnderscoreESZ_SZ_EEEEENS4_13SM90_TMA_LOADENS4_14ComposedLayoutINS4_7SwizzleILi1ELi4ELi3EEENS4_18smem_ptr_flag_bitsILi8EEENST_INS5_IJNSA_ILi8EEESH_EEENS5_IJSH_SB_EEEEEEEvNS4_8identityES12_S1C_vS1D_EENS_8epilogue10collective6detail29Sm90TmaWarpSpecializedAdapterINS1G_15DefaultEpilogueISJ_SK_SK_NS1F_6thread17LinearCombinationISJ_Li1EffLNS1K_9ScaleType4KindE0ELNS_15FloatRoundStyleE2ESJ_EENS1_15EpilogueDefaultEEEEEvvEEEEvNT_6ParamsE:
        .type           _ZN7cutlass13device_kernelINS_4gemm6kernel13GemmUniversalIN4cute5tupleIJiiiiEEENS1_10collective13CollectiveMmaINS1_37MainloopSm90TmaGmmaWarpSpecializedFP8ILi3ENS5_IJNS4_1CILi1EEESB_SB_EEENS1_35KernelTmaWarpSpecializedCooperativeEEENS5_IJNSA_ILi128EEENSA_ILi256EEENSA_ILi32EEEEEENS_12float_e4m3_tENS5_IJlSB_lEEESJ_SK_NS4_8TiledMMAINS4_8MMA_AtomIJNS4_4SM904GMMA31MMA_64x256x32_F32E4M3E4M3_SS_TNILNSO_7ScaleInE1ELSQ_1EEEEEENS4_6LayoutINS5_IJNSA_ILi2EEESB_SB_EEENS5_IJSB_NSA_ILi0EEESW_EEEEENS5_IJNS4_10UnderscoreESZ_SZ_EEEEENS4_13SM90_TMA_LOADENS4_14ComposedLayoutINS4_7SwizzleILi1ELi4ELi3EEENS4_18smem_ptr_flag_bitsILi8EEENST_INS5_IJNSA_ILi8EEESH_EEENS5_IJSH_SB_EEEEEEEvNS4_8identityES12_S1C_vS1D_EENS_8epilogue10collective6detail29Sm90TmaWarpSpecializedAdapterINS1G_15DefaultEpilogueISJ_SK_SK_NS1F_6thread17LinearCombinationISJ_Li1EffLNS1K_9ScaleType4KindE0ELNS_15FloatRoundStyleE2ESJ_EENS1_15EpilogueDefaultEEEEEvvEEEEvNT_6ParamsE,@function
        .size           _ZN7cutlass13device_kernelINS_4gemm6kernel13GemmUniversalIN4cute5tupleIJiiiiEEENS1_10collective13CollectiveMmaINS1_37MainloopSm90TmaGmmaWarpSpecializedFP8ILi3ENS5_IJNS4_1CILi1EEESB_SB_EEENS1_35KernelTmaWarpSpecializedCooperativeEEENS5_IJNSA_ILi128EEENSA_ILi256EEENSA_ILi32EEEEEENS_12float_e4m3_tENS5_IJlSB_lEEESJ_SK_NS4_8TiledMMAINS4_8MMA_AtomIJNS4_4SM904GMMA31MMA_64x256x32_F32E4M3E4M3_SS_TNILNSO_7ScaleInE1ELSQ_1EEEEEENS4_6LayoutINS5_IJNSA_ILi2EEESB_SB_EEENS5_IJSB_NSA_ILi0EEESW_EEEEENS5_IJNS4_10UnderscoreESZ_SZ_EEEEENS4_13SM90_TMA_LOADENS4_14ComposedLayoutINS4_7SwizzleILi1ELi4ELi3EEENS4_18smem_ptr_flag_bitsILi8EEENST_INS5_IJNSA_ILi8EEESH_EEENS5_IJSH_SB_EEEEEEEvNS4_8identityES12_S1C_vS1D_EENS_8epilogue10collective6detail29Sm90TmaWarpSpecializedAdapterINS1G_15DefaultEpilogueISJ_SK_SK_NS1F_6thread17LinearCombinationISJ_Li1EffLNS1K_9ScaleType4KindE0ELNS_15FloatRoundStyleE2ESJ_EENS1_15EpilogueDefaultEEEEEvvEEEEvNT_6ParamsE,(.L_x_327 - _ZN7cutlass13device_kernelINS_4gemm6kernel13GemmUniversalIN4cute5tupleIJiiiiEEENS1_10collective13CollectiveMmaINS1_37MainloopSm90TmaGmmaWarpSpecializedFP8ILi3ENS5_IJNS4_1CILi1EEESB_SB_EEENS1_35KernelTmaWarpSpecializedCooperativeEEENS5_IJNSA_ILi128EEENSA_ILi256EEENSA_ILi32EEEEEENS_12float_e4m3_tENS5_IJlSB_lEEESJ_SK_NS4_8TiledMMAINS4_8MMA_AtomIJNS4_4SM904GMMA31MMA_64x256x32_F32E4M3E4M3_SS_TNILNSO_7ScaleInE1ELSQ_1EEEEEENS4_6LayoutINS5_IJNSA_ILi2EEESB_SB_EEENS5_IJSB_NSA_ILi0EEESW_EEEEENS5_IJNS4_10UnderscoreESZ_SZ_EEEEENS4_13SM90_TMA_LOADENS4_14ComposedLayoutINS4_7SwizzleILi1ELi4ELi3EEENS4_18smem_ptr_flag_bitsILi8EEENST_INS5_IJNSA_ILi8EEESH_EEENS5_IJSH_SB_EEEEEEEvNS4_8identityES12_S1C_vS1D_EENS_8epilogue10collective6detail29Sm90TmaWarpSpecializedAdapterINS1G_15DefaultEpilogueISJ_SK_SK_NS1F_6thread17LinearCombinationISJ_Li1EffLNS1K_9ScaleType4KindE0ELNS_15FloatRoundStyleE2ESJ_EENS1_15EpilogueDefaultEEEEEvvEEEEvNT_6ParamsE)
        .other          _ZN7cutlass13device_kernelINS_4gemm6kernel13GemmUniversalIN4cute5tupleIJiiiiEEENS1_10collective13CollectiveMmaINS1_37MainloopSm90TmaGmmaWarpSpecializedFP8ILi3ENS5_IJNS4_1CILi1EEESB_SB_EEENS1_35KernelTmaWarpSpecializedCooperativeEEENS5_IJNSA_ILi128EEENSA_ILi256EEENSA_ILi32EEEEEENS_12float_e4m3_tENS5_IJlSB_lEEESJ_SK_NS4_8TiledMMAINS4_8MMA_AtomIJNS4_4SM904GMMA31MMA_64x256x32_F32E4M3E4M3_SS_TNILNSO_7ScaleInE1ELSQ_1EEEEEENS4_6LayoutINS5_IJNSA_ILi2EEESB_SB_EEENS5_IJSB_NSA_ILi0EEESW_EEEEENS5_IJNS4_10UnderscoreESZ_SZ_EEEEENS4_13SM90_TMA_LOADENS4_14ComposedLayoutINS4_7SwizzleILi1ELi4ELi3EEENS4_18smem_ptr_flag_bitsILi8EEENST_INS5_IJNSA_ILi8EEESH_EEENS5_IJSH_SB_EEEEEEEvNS4_8identityES12_S1C_vS1D_EENS_8epilogue10collective6detail29Sm90TmaWarpSpecializedAdapterINS1G_15DefaultEpilogueISJ_SK_SK_NS1F_6thread17LinearCombinationISJ_Li1EffLNS1K_9ScaleType4KindE0ELNS_15FloatRoundStyleE2ESJ_EENS1_15EpilogueDefaultEEEEEvvEEEEvNT_6ParamsE,@"STO_CUDA_ENTRY STV_DEFAULT"
_ZN7cutlass13device_kernelINS_4gemm6kernel13GemmUniversalIN4cute5tupleIJiiiiEEENS1_10collective13CollectiveMmaINS1_37MainloopSm90TmaGmmaWarpSpecializedFP8ILi3ENS5_IJNS4_1CILi1EEESB_SB_EEENS1_35KernelTmaWarpSpecializedCooperativeEEENS5_IJNSA_ILi128EEENSA_ILi256EEENSA_ILi32EEEEEENS_12float_e4m3_tENS5_IJlSB_lEEESJ_SK_NS4_8TiledMMAINS4_8MMA_AtomIJNS4_4SM904GMMA31MMA_64x256x32_F32E4M3E4M3_SS_TNILNSO_7ScaleInE1ELSQ_1EEEEEENS4_6LayoutINS5_IJNSA_ILi2EEESB_SB_EEENS5_IJSB_NSA_ILi0EEESW_EEEEENS5_IJNS4_10UnderscoreESZ_SZ_EEEEENS4_13SM90_TMA_LOADENS4_14ComposedLayoutINS4_7SwizzleILi1ELi4ELi3EEENS4_18smem_ptr_flag_bitsILi8EEENST_INS5_IJNSA_ILi8EEESH_EEENS5_IJSH_SB_EEEEEEEvNS4_8identityES12_S1C_vS1D_EENS_8epilogue10collective6detail29Sm90TmaWarpSpecializedAdapterINS1G_15DefaultEpilogueISJ_SK_SK_NS1F_6thread17LinearCombinationISJ_Li1EffLNS1K_9ScaleType4KindE0ELNS_15FloatRoundStyleE2ESJ_EENS1_15EpilogueDefaultEEEEEvvEEEEvNT_6ParamsE:
[----:B------:R-:W0:Y:S02]  /*0000*/  LDC R1, c[0x0][0x28] ;  /* 0x00000a00ff017b82 */ /* 0x000e240000000800 */
[----:B0-----:R-:W-:Y:S01]  /*0010*/  VIADD R1, R1, 0xffffff00 ;  /* 0xffffff0001017836 */ /* 0x001fe20000000000 */
[----:B------:R-:W0:Y:S01]  /*0020*/  S2R R2, SR_TID.X ;  /* 0x0000000000027919 */ /* 0x000e220000002100 */
[----:B------:R-:W-:Y:S01]  /*0030*/  ELECT P0, URZ, PT ;  /* 0x00000000003f782f */ /* 0x000fe20003800000 */
[----:B------:R-:W-:Y:S01]  /*0040*/  BSSY B0, `(.L_x_0) ;  /* 0x0000015000007945 */ /* 0x000fe20003800000 */
[--C-:B0-----:R-:W-:Y:S02]  /*0050*/  SHF.R.U32.HI R0, RZ, 0x5, R2.reuse ;  /* 0x00000005ff007819 */ /* 0x101fe40000011602 */
[----:B------:R-:W-:-:S03]  /*0060*/  SHF.R.U32.HI R2, RZ, 0x7, R2 ;  /* 0x00000007ff027819 */ /* 0x000fc60000011602 */
[----:B------:R-:W0:Y:S04]  /*0070*/  SHFL.IDX PT, R3, R0, RZ, 0x1f ;  /* 0x00001fff00037589 */ /* 0x000e2800000e0000 */
[----:B------:R-:W1:Y:S01]  /*0080*/  SHFL.IDX PT, R2, R2, RZ, 0x1f ;  /* 0x00001fff02027589 */ /* 0x000e6200000e0000 */
[----:B0-----:R-:W-:Y:S02]  /*0090*/  R2UR UR4, R3 ;  /* 0x00000000030472ca */ /* 0x001fe400000e0000 */
[----:B-1----:R-:W-:-:S11]  /*00a0*/  R2UR UR6, R2 ;  /* 0x00000000020672ca */ /* 0x002fd600000e0000 */
[----:B------:R-:W-:Y:S02]  /*00b0*/  USHF.R.S32.HI UR5, URZ, 0x1f, UR4 ;  /* 0x0000001f3f057899 */ /* 0x000fe40008011404 */
[----:B------:R-:W-:Y:S02]  /*00c0*/  ISETP.NE.OR P0, PT, RZ, UR4, !P0 ;  /* 0x00000004ff007c0c */ /* 0x000fe4000c705670 */
[----:B------:R-:W-:-:S04]  /*00d0*/  ULEA.HI UR5, UR5, UR4, URZ, 0x2 ;  /* 0x0000000405057291 */ /* 0x000fc8000f8f103f */
[----:B------:R-:W-:-:S04]  /*00e0*/  ULOP3.LUT UR5, UR5, 0xfffffffc, URZ, 0xc0, !UPT ;  /* 0xfffffffc05057892 */ /* 0x000fc8000f8ec03f */
[----:B------:R-:W-:-:S03]  /*00f0*/  UIADD3 UR8, UR4, -UR5, URZ ;  /* 0x8000000504087290 */ /* 0x000fc6000fffe03f */
[----:B------:R-:W-:Y:S09]  /*0100*/  @P0 BRA `(.L_x_1) ;  /* 0x0000000000200947 */ /* 0x000ff20003800000 */
[----:B------:R-:W-:Y:S02]  /*0110*/  ULDC.64 UR4, c[0x0][0x198] ;  /* 0x0000660000047ab9 */ /* 0x000fe40000000a00 */
[----:B------:R-:W-:Y:S02]  /*0120*/  UIADD3 UR10, UP0, UR4, 0xf0, URZ ;  /* 0x000000f0040a7890 */ /* 0x000fe4000ff1e03f */
[----:B------:R-:W-:Y:S02]  /*0130*/  UIADD3 UR4, UP1, UR4, 0x1f0, URZ ;  /* 0x000001f004047890 */ /* 0x000fe4000ff3e03f */
[----:B------:R-:W-:Y:S02]  /*0140*/  UIADD3.X UR11, URZ, UR5, URZ, UP0, !UPT ;  /* 0x000000053f0b7290 */ /* 0x000fe400087fe43f */
[----:B------:R-:W-:-:S07]  /*0150*/  UIADD3.X UR5, URZ, UR5, URZ, UP1, !UPT ;  /* 0x000000053f057290 */ /* 0x000fce0008ffe43f */
[----:B------:R0:W-:Y:S02]  /*0160*/  UTMACCTL.PF [UR10] ;  /* 0x000000000a0079b9 */ /* 0x0001e40008040000 */
[----:B------:R0:W-:Y:S02]  /*0170*/  UTMACCTL.PF [UR4] ;  /* 0x00000000040079b9 */ /* 0x0001e40008040000 */
[----:B0-----:R-:W-:Y:S01]  /*0180*/  NOP ;  /* 0x0000000000007918 */ /* 0x001fe20000000000 */
.L_x_1:
[----:B------:R-:W-:Y:S05]  /*0190*/  BSYNC B0 ;  /* 0x0000000000007941 */ /* 0x000fea0003800000 */
.L_x_0:
[----:B------:R-:W0:Y:S01]  /*01a0*/  SHFL.IDX PT, R2, R0, RZ, 0x1f ;  /* 0x00001fff00027589 */ /* 0x000e2200000e0000 */
[----:B------:R-:W-:Y:S01]  /*01b0*/  UISETP.NE.AND UP0, UPT, UR8, 0x3, UPT ;  /* 0x000000030800788c */ /* 0x000fe2000bf05270 */
[----:B------:R-:W-:Y:S01]  /*01c0*/  ISETP.NE.AND P1, PT, RZ, UR6, PT ;  /* 0x00000006ff007c0c */ /* 0x000fe2000bf25270 */
[----:B------:R-:W-:Y:S02]  /*01d0*/  UIADD3 UR10, UR6, -0x1, URZ ;  /* 0xffffffff060a7890 */ /* 0x000fe4000fffe03f */
[----:B------:R-:W-:Y:S02]  /*01e0*/  UISETP.EQ.OR UP0, UPT, UR8, URZ, !UP0 ;  /* 0x0000003f0800728c */ /* 0x000fe4000c702670 */
[----:B------:R-:W-:Y:S02]  /*01f0*/  UISETP.GE.U32.AND UP1, UPT, UR10, 0x2, UPT ;  /* 0x000000020a00788c */ /* 0x000fe4000bf26070 */
[----:B------:R-:W-:-:S04]  /*0200*/  UISETP.EQ.AND UP0, UPT, UR6, URZ, UP0 ;  /* 0x0000003f0600728c */ /* 0x000fc80008702270 */
[----:B------:R-:W-:-:S04]  /*0210*/  USEL UR13, URZ, 0x1, !UP0 ;  /* 0x000000013f0d7887 */ /* 0x000fc8000c000000 */
[----:B------:R-:W-:Y:S01]  /*0220*/  USEL UR13, UR13, 0x2, UP1 ;  /* 0x000000020d0d7887 */ /* 0x000fe20008800000 */
[----:B0-----:R-:W-:-:S13]  /*0230*/  ISETP.NE.AND P0, PT, R2, RZ, PT ;  /* 0x000000ff0200720c */ /* 0x001fda0003f05270 */
[----:B------:R-:W-:Y:S05]  /*0240*/  @P0 BRA `(.L_x_2) ;  /* 0x0000000000500947 */ /* 0x000fea0003800000 */
[----:B------:R-:W0:Y:S01]  /*0250*/  S2UR UR9, SR_CgaCtaId ;  /* 0x00000000000979c3 */ /* 0x000e220000008800 */
[----:B------:R-:W-:Y:S01]  /*0260*/  UMOV UR4, 0x400 ;  /* 0x0000040000047882 */ /* 0x000fe20000000000 */
[----:B------:R-:W-:Y:S01]  /*0270*/  UMOV UR5, 0x1 ;  /* 0x0000000100057882 */ /* 0x000fe20000000000 */
[----:B------:R-:W-:Y:S01]  /*0280*/  UMOV UR6, 0x100 ;  /* 0x0000010000067882 */ /* 0x000fe20000000000 */
[----:B------:R-:W-:Y:S01]  /*0290*/  ELECT P0, URZ, PT ;  /* 0x00000000003f782f */ /* 0x000fe20003800000 */
[----:B------:R-:W-:-:S04]  /*02a0*/  UIADD3 UR6, -UR6, 0x100000, URZ ;  /* 0x0010000006067890 */ /* 0x000fc8000fffe13f */
[----:B------:R-:W-:Y:S02]  /*02b0*/  USHF.L.U32 UR7, UR6, 0xb, URZ ;  /* 0x0000000b06077899 */ /* 0x000fe4000800063f */
[----:B------:R-:W-:Y:S02]  /*02c0*/  USHF.L.U32 UR6, UR6, 0x1, URZ ;  /* 0x0000000106067899 */ /* 0x000fe4000800063f */
[----:B0-----:R-:W-:Y:S02]  /*02d0*/  ULEA UR9, UR9, UR4, 0x18 ;  /* 0x0000000409097291 */ /* 0x001fe4000f8ec03f */
[----:B------:R-:W-:-:S04]  /*02e0*/  UIADD3 UR4, -UR5, 0x100000, URZ ;  /* 0x0010000005047890 */ /* 0x000fc8000fffe13f */
[----:B------:R-:W-:Y:S02]  /*02f0*/  USHF.L.U32 UR5, UR4, 0xb, URZ ;  /* 0x0000000b04057899 */ /* 0x000fe4000800063f */
[----:B------:R-:W-:Y:S01]  /*0300*/  USHF.L.U32 UR4, UR4, 0x1, URZ ;  /* 0x0000000104047899 */ /* 0x000fe2000800063f */
[----:B------:R-:W0:Y:S11]  /*0310*/  FENCE.VIEW.ASYNC.S ;  /* 0x00000000000073c6 */ /* 0x000e360000000000 */
[----:B0-----:R0:W1:Y:S01]  /*0320*/  SYNCS.EXCH.64 URZ, [UR9], UR4 ;  /* 0x00000004093f75b2 */ /* 0x0010620008000100 */
[----:B------:R0:W2:Y:S01]  /*0330*/  SYNCS.EXCH.64 URZ, [UR9+0x18], UR6 ;  /* 0x00001806093f75b2 */ /* 0x0000a20008000100 */
[----:B------:R0:W3:Y:S01]  /*0340*/  SYNCS.EXCH.64 URZ, [UR9+0x8], UR4 ;  /* 0x00000804093f75b2 */ /* 0x0000e20008000100 */
[----:B------:R0:W4:Y:S01]  /*0350*/  SYNCS.EXCH.64 URZ, [UR9+0x20], UR6 ;  /* 0x00002006093f75b2 */ /* 0x0001220008000100 */
[----:B------:R0:W0:Y:S01]  /*0360*/  SYNCS.EXCH.64 URZ, [UR9+0x10], UR4 ;  /* 0x00001004093f75b2 */ /* 0x0000220008000100 */
[----:B------:R0:W0:Y:S01]  /*0370*/  SYNCS.EXCH.64 URZ, [UR9+0x28], UR6 ;  /* 0x00002806093f75b2 */ /* 0x0000220008000100 */
[----:B------:R-:W-:Y:S01]  /*0380*/  NOP ;  /* 0x0000000000007918 */ /* 0x000fe20000000000 */
.L_x_2:
[----:B------:R-:W5:Y:S01]  /*0390*/  SHFL.IDX PT, R0, R0, RZ, 0x1f ;  /* 0x00001fff00007589 */ /* 0x000f6200000e0000 */
[----:B------:R-:W1:Y:S01]  /*03a0*/  LDC R2, c[0x0][0x65c] ;  /* 0x00019700ff027b82 */ /* 0x000e620000000800 */
[----:B------:R-:W-:Y:S01]  /*03b0*/  ELECT P0, URZ, PT ;  /* 0x00000000003f782f */ /* 0x000fe20003800000 */
[----:B------:R-:W-:Y:S01]  /*03c0*/  IMAD.MOV.U32 R3, RZ, RZ, RZ ;  /* 0x000000ffff037224 */ /* 0x000fe200078e00ff */
[----:B0-----:R-:W-:Y:S01]  /*03d0*/  UMOV UR4, 0x20 ;  /* 0x0000002000047882 */ /* 0x001fe20000000000 */
[----:B------:R-:W-:Y:S01]  /*03e0*/  NOP ;  /* 0x0000000000007918 */ /* 0x000fe20000000000 */
[----:B------:R-:W-:Y:S01]  /*03f0*/  NOP ;  /* 0x0000000000007918 */ /* 0x000fe20000000000 */
[----:B-----5:R-:W-:Y:S02]  /*0400*/  ISETP.NE.OR P0, PT, R0, RZ, !P0 ;  /* 0x000000ff0000720c */ /* 0x020fe40004705670 */
[----:B-1----:R-:W-:Y:S01]  /*0410*/  ISETP.NE.AND P2, PT, R2, 0x1, PT ;  /* 0x000000010200780c */ /* 0x002fe20003f45270 */
[----:B------:R-:W0:Y:S01]  /*0420*/  S2R R0, SR_CTAID.Y ;  /* 0x0000000000007919 */ /* 0x000e220000002600 */
[----:B------:R-:W1:Y:S09]  /*0430*/  S2R R2, SR_CTAID.X ;  /* 0x0000000000027919 */ /* 0x000e720000002500 */
[----:B------:R-:W-:Y:S01]  /*0440*/  VOTEU.ALL UP0, P0 ;  /* 0x00000000003f7886 */ /* 0x000fe20000000000 */
[----:B------:R-:W-:Y:S01]  /*0450*/  VOTEU.ALL UP1, P0 ;  /* 0x00000000003f7886 */ /* 0x000fe20000020000 */
[----:B------:R-:W1:Y:S01]  /*0460*/  @P2 LDC R7, c[0x0][0x10] ;  /* 0x00000400ff072b82 */ /* 0x000e620000000800 */
[----:B------:R-:W-:-:S02]  /*0470*/  @P2 IMAD.MOV.U32 R5, RZ, RZ, RZ ;  /* 0x000000ffff052224 */ /* 0x000fc400078e00ff */
[----:B------:R-:W-:Y:S01]  /*0480*/  @P2 IMAD.MOV.U32 R11, RZ, RZ, RZ ;  /* 0x000000ffff0b2224 */ /* 0x000fe200078e00ff */
[----:B------:R-:W-:Y:S01]  /*0490*/  @!UP0 UMOV UR6, 0x400 ;  /* 0x0000040000068882 */ /* 0x000fe20000000000 */
[----:B------:R-:W-:-:S04]  /*04a0*/  @!UP0 UIADD3 UR4, -UR4, 0x100000, URZ ;  /* 0x0010000004048890 */ /* 0x000fc8000fffe13f */
[----:B------:R-:W-:Y:S02]  /*04b0*/  @!UP0 USHF.L.U32 UR5, UR4, 0xb, URZ ;  /* 0x0000000b04058899 */ /* 0x000fe4000800063f */
[----:B------:R-:W-:Y:S01]  /*04c0*/  @!UP0 USHF.L.U32 UR4, UR4, 0x1, URZ ;  /* 0x0000000104048899 */ /* 0x000fe2000800063f */
[----:B------:R-:W5:Y:S08]  /*04d0*/  @!P2 LDC R9, c[0x0][0xc] ;  /* 0x00000300ff09ab82 */ /* 0x000f700000000800 */
[----:B------:R-:W2:Y:S01]  /*04e0*/  @!UP0 S2UR UR7, SR_CgaCtaId ;  /* 0x00000000000789c3 */ /* 0x000ea20000008800 */
[----:B0-----:R-:W-:-:S04]  /*04f0*/  @P2 IMAD.MOV.U32 R4, RZ, RZ, R0 ;  /* 0x000000ffff042224 */ /* 0x001fc800078e0000 */
[----:B-1----:R-:W-:-:S04]  /*0500*/  @P2 IMAD.WIDE.U32 R6, R2, R7, R4 ;  /* 0x0000000702062225 */ /* 0x002fc800078e0004 */
[----:B------:R-:W-:Y:S02]  /*0510*/  @P2 IMAD.MOV.U32 R16, RZ, RZ, R6 ;  /* 0x000000ffff102224 */ /* 0x000fe400078e0006 */
[----:B------:R-:W-:Y:S02]  /*0520*/  @P2 IMAD.IADD R17, R7, 0x1, R11 ;  /* 0x0000000107112824 */ /* 0x000fe400078e020b */
[----:B-----5:R-:W-:-:S04]  /*0530*/  @!P2 IMAD.WIDE.U32 R4, R9, R0, R2 ;  /* 0x000000000904a225 */ /* 0x020fc800078e0002 */
[----:B------:R-:W-:Y:S02]  /*0540*/  @!P2 IMAD.MOV.U32 R16, RZ, RZ, R4 ;  /* 0x000000ffff10a224 */ /* 0x000fe400078e0004 */
[----:B------:R-:W-:Y:S01]  /*0550*/  @!P2 IMAD.MOV.U32 R17, RZ, RZ, R5 ;  /* 0x000000ffff11a224 */ /* 0x000fe200078e0005 */
[----:B--2---:R-:W-:Y:S02]  /*0560*/  @!UP0 ULEA UR6, UR7, UR6, 0x18 ;  /* 0x0000000607068291 */ /* 0x004fe4000f8ec03f */
[----:B------:R0:W-:Y:S01]  /*0570*/  STL [R1+0x7c], R16 ;  /* 0x00007c1001007387 */ /* 0x0001e20000100800 */
[----:B------:R-:W-:-:S03]  /*0580*/  VOTEU.ALL UP0, P0 ;  /* 0x00000000003f7886 */ /* 0x000fc60000000000 */
[----:B------:R0:W-:Y:S04]  /*0590*/  STL [R1+0x78], R17 ;  /* 0x0000781101007387 */ /* 0x0001e80000100800 */
[----:B------:R-:W1:Y:S02]  /*05a0*/  FENCE.VIEW.ASYNC.S ;  /* 0x00000000000073c6 */ /* 0x000e640000000000 */
[----:B-1----:R0:W3:Y:S01]  /*05b0*/  @!UP0 SYNCS.EXCH.64 URZ, [UR6+0x40], UR4 ;  /* 0x00004004063f85b2 */ /* 0x0020e20008000100 */
[----:B------:R0:W3:Y:S01]  /*05c0*/  @!UP1 SYNCS.EXCH.64 URZ, [UR6+0x48], UR4 ;  /* 0x00004804063f95b2 */ /* 0x0000e20008000100 */
[----:B------:R-:W-:Y:S01]  /*05d0*/  NOP ;  /* 0x0000000000007918 */ /* 0x000fe20000000000 */
[----:B---34-:R-:W-:Y:S06]  /*05e0*/  BAR.SYNC.DEFER_BLOCKING 0x0 ;  /* 0x0000000000007b1d */ /* 0x018fec0000010000 */
[----:B0-----:R-:W-:Y:S05]  /*05f0*/  @!P1 BRA `(.L_x_3) ;  /* 0x000000e000709947 */ /* 0x001fea0003800000 */
[----:B------:R-:W-:-:S06]  /*0600*/  UISETP.GT.U32.AND UP0, UPT, UR10, 0x1, UPT ;  /* 0x000000010a00788c */ /* 0x000fcc000bf04070 */
[----:B------:R-:W-:-:S13]  /*0610*/  PLOP3.LUT P0, PT, PT, PT, UP0, 0x80, 0x0 ;  /* 0x000000000000781c */ /* 0x000fda0003f0f008 */
[----:B------:R-:W-:Y:S05]  /*0620*/  @P0 EXIT ;  /* 0x000000000000094d */ /* 0x000fea0003800000 */
[----:B------:R-:W-:Y:S01]  /*0630*/  IMAD.MOV.U32 R6, RZ, RZ, -0x1 ;  /* 0xffffffffff067424 */ /* 0x000fe200078e00ff */
[----:B------:R-:W-:Y:S01]  /*0640*/  ULDC.64 UR4, c[0x0][0x650] ;  /* 0x0001940000047ab9 */ /* 0x000fe20000000a00 */
[----:B------:R-:W-:Y:S01]  /*0650*/  IMAD.MOV.U32 R5, RZ, RZ, -0x1 ;  /* 0xffffffffff057424 */ /* 0x000fe200078e00ff */
[----:B------:R-:W-:Y:S01]  /*0660*/  ISETP.GE.U32.AND P0, PT, R16, UR4, PT ;  /* 0x0000000410007c0c */ /* 0x000fe2000bf06070 */
[----:B------:R-:W-:Y:S01]  /*0670*/  UMOV UR22, 0xffffffff ;  /* 0xffffffff00167882 */ /* 0x000fe20000000000 */
[----:B------:R0:W-:Y:S01]  /*0680*/  STL [R1+0x84], R6 ;  /* 0x0000840601007387 */ /* 0x0001e20000100800 */
[----:B------:R-:W-:Y:S02]  /*0690*/  PRMT R4, RZ, 0x7610, R4 ;  /* 0x00007610ff047816 */ /* 0x000fe40000000004 */
[----:B------:R-:W-:Y:S01]  /*06a0*/  ISETP.GE.U32.AND.EX P0, PT, R17, UR5, PT, P0 ;  /* 0x0000000511007c0c */ /* 0x000fe2000bf06100 */
[----:B------:R0:W-:-:S12]  /*06b0*/  STL [R1+0x80], R5 ;  /* 0x0000800501007387 */ /* 0x0001d80000100800 */
[----:B0-----:R-:W-:Y:S05]  /*06c0*/  @P0 BRA `(.L_x_4) ;  /* 0x0000000400680947 */ /* 0x001fea0003800000 */
[----:B------:R-:W0:Y:S01]  /*06d0*/  LDC.64 R12, c[0x0][0x628] ;  /* 0x00018a00ff0c7b82 */ /* 0x000e220000000a00 */
[----:B------:R-:W-:Y:S02]  /*06e0*/  IMAD.MOV.U32 R4, RZ, RZ, R16 ;  /* 0x000000ffff047224 */ /* 0x000fe400078e0010 */
[----:B------:R-:W-:-:S05]  /*06f0*/  IMAD.MOV.U32 R5, RZ, RZ, R17 ;  /* 0x000000ffff057224 */ /* 0x000fca00078e0011 */
[----:B------:R-:W1:Y:S08]  /*0700*/  LDC R10, c[0x0][0x630] ;  /* 0x00018c00ff0a7b82 */ /* 0x000e700000000800 */
[----:B------:R-:W2:Y:S01]  /*0710*/  LDC.64 R14, c[0x0][0x620] ;  /* 0x00018800ff0e7b82 */ /* 0x000ea20000000a00 */
[----:B0-----:R-:W-:-:S04]  /*0720*/  ISETP.NE.U32.AND P0, PT, R12, RZ, PT ;  /* 0x000000ff0c00720c */ /* 0x001fc80003f05070 */
[----:B------:R-:W-:-:S13]  /*0730*/  ISETP.NE.AND.EX P0, PT, R13, RZ, PT, P0 ;  /* 0x000000ff0d00720c */ /* 0x000fda0003f05300 */
[----:B-12---:R-:W-:Y:S05]  /*0740*/  @!P0 BRA `(.L_x_5) ;  /* 0x0000000000288947 */ /* 0x006fea0003800000 */
[----:B------:R-:W0:Y:S02]  /*0750*/  LDC R9, c[0x0][0x634] ;  /* 0x00018d00ff097b82 */ /* 0x000e240000000800 */
[----:B0-----:R-:W-:-:S05]  /*0760*/  IADD3 R9, P0, R16, R9, RZ ;  /* 0x0000000910097210 */ /* 0x001fca0007f1e0ff */
[----:B------:R-:W-:-:S04]  /*0770*/  IMAD.X R11, RZ, RZ, R17, P0 ;  /* 0x000000ffff0b7224 */ /* 0x000fc800000e0611 */
[----:B------:R-:W-:-:S04]  /*0780*/  IMAD.WIDE.U32 R4, R11, R12, RZ ;  /* 0x0000000c0b047225 */ /* 0x000fc800078e00ff */
[----:B------:R-:W-:-:S04]  /*0790*/  IMAD.WIDE.U32 R6, P0, R9, R13, R4 ;  /* 0x0000000d09067225 */ /* 0x000fc80007800004 */
[----:B------:R-:W-:-:S04]  /*07a0*/  IMAD.WIDE.U32 R4, R9, R12, RZ ;  /* 0x0000000c09047225 */ /* 0x000fc800078e00ff */
[----:B------:R-:W-:Y:S01]  /*07b0*/  IMAD.X R9, RZ, RZ, RZ, P0 ;  /* 0x000000ffff097224 */ /* 0x000fe200000e06ff */
[----:B------:R-:W-:Y:S01]  /*07c0*/  IADD3 RZ, P0, R5, R6, RZ ;  /* 0x0000000605ff7210 */ /* 0x000fe20007f1e0ff */
[----:B------:R-:W-:-:S04]  /*07d0*/  IMAD.MOV.U32 R8, RZ, RZ, R7 ;  /* 0x000000ffff087224 */ /* 0x000fc800078e0007 */
[----:B------:R-:W-:-:S08]  /*07e0*/  IMAD.WIDE.U32.X R4, R11, R13, R8, P0 ;  /* 0x0000000d0b047225 */ /* 0x000fd000000e0408 */
.L_x_5:
[-CC-:B------:R-:W-:Y:S01]  /*07f0*/  SHF.R.U64 R24, R4, R10.reuse, R5.reuse ;  /* 0x0000000a04187219 */ /* 0x180fe20000001205 */
[----:B------:R-:W0:Y:S01]  /*0800*/  LDC R8, c[0x0][0x618] ;  /* 0x00018600ff087b82 */ /* 0x000e220000000800 */
[----:B------:R-:W-:Y:S01]  /*0810*/  SHF.R.U32.HI R4, RZ, R10, R5 ;  /* 0x0000000aff047219 */ /* 0x000fe20000011605 */
[----:B------:R-:W-:Y:S01]  /*0820*/  ULDC UR4, c[0x0][0x150] ;  /* 0x0000540000047ab9 */ /* 0x000fe20000000800 */
[----:B------:R-:W-:Y:S01]  /*0830*/  IADD3 R9, P0, RZ, -R24, RZ ;  /* 0x80000018ff097210 */ /* 0x000fe20007f1e0ff */
[----:B------:R-:W-:Y:S01]  /*0840*/  IMAD.MOV.U32 R5, RZ, RZ, R17 ;  /* 0x000000ffff057224 */ /* 0x000fe200078e0011 */
[----:B------:R-:W-:-:S03]  /*0850*/  I2FP.F32.U32 R3, R2 ;  /* 0x0000000200037245 */ /* 0x000fc60000201000 */
[----:B------:R-:W1:Y:S01]  /*0860*/  LDC.64 R18, c[0x0][0x640] ;  /* 0x00019000ff127b82 */ /* 0x000e620000000a00 */
[----:B------:R-:W-:Y:S02]  /*0870*/  IMAD.X R11, RZ, RZ, ~R4, P0 ;  /* 0x000000ffff0b7224 */ /* 0x000fe400000e0e04 */
[----:B------:R-:W-:Y:S01]  /*0880*/  FMUL R3, R3, UR4 ;  /* 0x0000000403037c20 */ /* 0x000fe20008400000 */
[----:B------:R-:W-:Y:S01]  /*0890*/  IMAD.MOV.U32 R4, RZ, RZ, R16 ;  /* 0x000000ffff047224 */ /* 0x000fe200078e0010 */
[----:B------:R-:W-:Y:S01]  /*08a0*/  ULDC UR4, c[0x0][0x154] ;  /* 0x0000550000047ab9 */ /* 0x000fe20000000800 */
[-C--:B------:R-:W-:Y:S02]  /*08b0*/  IMAD R6, R11, R14.reuse, RZ ;  /* 0x0000000e0b067224 */ /* 0x080fe400078e02ff */
[C---:B------:R-:W-:Y:S01]  /*08c0*/  IMAD.WIDE.U32 R4, R9.reuse, R14, R4 ;  /* 0x0000000e09047225 */ /* 0x040fe200078e0004 */
[----:B------:R-:W2:Y:S01]  /*08d0*/  LDC R10, c[0x0][0x608] ;  /* 0x00018200ff0a7b82 */ /* 0x000ea20000000800 */
[----:B------:R-:W3:Y:S02]  /*08e0*/  F2I.U32.TRUNC.NTZ R3, R3 ;  /* 0x0000000300037305 */ /* 0x000ee4000020f000 */
[----:B------:R-:W-:-:S04]  /*08f0*/  IMAD R9, R9, R15, R6 ;  /* 0x0000000f09097224 */ /* 0x000fc800078e0206 */
[----:B------:R-:W-:Y:S01]  /*0900*/  IMAD.IADD R5, R5, 0x1, R9 ;  /* 0x0000000105057824 */ /* 0x000fe200078e0209 */
[----:B------:R-:W4:Y:S01]  /*0910*/  LDC R7, c[0x0][0x144] ;  /* 0x00005100ff077b82 */ /* 0x000f220000000800 */
[----:B------:R-:W-:-:S03]  /*0920*/  IMAD.MOV.U32 R9, RZ, RZ, 0x1 ;  /* 0x00000001ff097424 */ /* 0x000fc600078e00ff */
[----:B0-----:R-:W-:Y:S02]  /*0930*/  SHF.R.U64 R12, R4, R8, R5 ;  /* 0x00000008040c7219 */ /* 0x001fe40000001205 */
[----:B------:R-:W-:Y:S02]  /*0940*/  I2FP.F32.U32 R4, R0 ;  /* 0x0000000000047245 */ /* 0x000fe40000201000 */
[----:B------:R-:W0:Y:S01]  /*0950*/  LDC R14, c[0x0][0x658] ;  /* 0x00019600ff0e7b82 */ /* 0x000e220000000800 */
[----:B-1----:R-:W-:Y:S01]  /*0960*/  ISETP.NE.U32.AND P0, PT, R18, RZ, PT ;  /* 0x000000ff1200720c */ /* 0x002fe20003f05070 */
[----:B---3--:R-:W-:Y:S02]  /*0970*/  IMAD.MOV R6, RZ, RZ, -R3 ;  /* 0x000000ffff067224 */ /* 0x008fe400078e0a03 */
[----:B------:R-:W-:Y:S01]  /*0980*/  FMUL R4, R4, UR4 ;  /* 0x0000000404047c20 */ /* 0x000fe20008400000 */
[----:B------:R-:W-:Y:S01]  /*0990*/  SHF.R.U32.HI R3, RZ, R8, R5 ;  /* 0x00000008ff037219 */ /* 0x000fe20000011605 */
[----:B------:R-:W-:Y:S01]  /*09a0*/  IMAD.MOV.U32 R5, RZ, RZ, -0x1 ;  /* 0xffffffffff057424 */ /* 0x000fe200078e00ff */
[----:B------:R-:W-:Y:S01]  /*09b0*/  ISETP.NE.AND.EX P0, PT, R19, RZ, PT, P0 ;  /* 0x000000ff1300720c */ /* 0x000fe20003f05300 */
[----:B------:R1:W3:Y:S01]  /*09c0*/  F2I.U32.TRUNC.NTZ R11, R4 ;  /* 0x00000004000b7305 */ /* 0x0002e2000020f000 */
[----:B------:R-:W1:Y:S01]  /*09d0*/  LDC R13, c[0x0][0x148] ;  /* 0x00005200ff0d7b82 */ /* 0x000e620000000800 */
[----:B--2---:R-:W-:-:S02]  /*09e0*/  SHF.R.U64 R23, R12, R10, R3 ;  /* 0x0000000a0c177219 */ /* 0x004fc40000001203 */
[----:B------:R-:W-:-:S05]  /*09f0*/  SHF.R.U32.HI R3, RZ, R10, R3 ;  /* 0x0000000aff037219 */ /* 0x000fca0000011603 */
[----:B------:R-:W2:Y:S01]  /*0a00*/  LDC R17, c[0x0][0x600] ;  /* 0x00018000ff117b82 */ /* 0x000ea20000000800 */
[----:B----4-:R-:W-:-:S07]  /*0a10*/  IMAD R8, R7, R6, R2 ;  /* 0x0000000607087224 */ /* 0x010fce00078e0202 */
[----:B------:R-:W4:Y:S01]  /*0a20*/  LDC R16, c[0x0][0x648] ;  /* 0x00019200ff107b82 */ /* 0x000f220000000800 */
[-C--:B0-----:R-:W-:Y:S02]  /*0a30*/  SHF.L.U32 R2, R5, R14.reuse, RZ ;  /* 0x0000000e05027219 */ /* 0x081fe400000006ff */
[--C-:B------:R-:W-:Y:S02]  /*0a40*/  SHF.R.U64 R22, R23, R14, R3.reuse ;  /* 0x0000000e17167219 */ /* 0x100fe40000001203 */
[----:B------:R-:W-:Y:S02]  /*0a50*/  LOP3.LUT R10, RZ, R2, RZ, 0x33, !PT ;  /* 0x00000002ff0a7212 */ /* 0x000fe400078e33ff */
[-C--:B------:R-:W-:Y:S01]  /*0a60*/  SHF.R.U32.HI R3, RZ, R14.reuse, R3 ;  /* 0x0000000eff037219 */ /* 0x080fe20000011603 */
[----:B------:R-:W0:Y:S01]  /*0a70*/  LDC R21, c[0x0][0x638] ;  /* 0x00018e00ff157b82 */ /* 0x000e220000000800 */
[----:B------:R-:W-:Y:S01]  /*0a80*/  SHF.L.U32 R9, R9, R14, RZ ;  /* 0x0000000e09097219 */ /* 0x000fe200000006ff */
[----:B------:R-:W-:-:S06]  /*0a90*/  IMAD.MOV.U32 R2, RZ, RZ, R22 ;  /* 0x000000ffff027224 */ /* 0x000fcc00078e0016 */
[----:B------:R-:W0:Y:S01]  /*0aa0*/  LDC R20, c[0x0][0x610] ;  /* 0x00018400ff147b82 */ /* 0x000e220000000800 */
[----:B-1-3--:R-:W-:Y:S05]  /*0ab0*/  @!P0 BRA `(.L_x_6) ;  /* 0x0000000000288947 */ /* 0x00afea0003800000 */
[----:B------:R-:W1:Y:S02]  /*0ac0*/  LDC R7, c[0x0][0x64c] ;  /* 0x00019300ff077b82 */ /* 0x000e640000000800 */
[----:B-1----:R-:W-:-:S05]  /*0ad0*/  IADD3 R7, P0, R22, R7, RZ ;  /* 0x0000000716077210 */ /* 0x002fca0007f1e0ff */
        /* <DEDUP_REMOVED lines=8> */
.L_x_6:
[----:B----4-:R-:W-:Y:S01]  /*0b60*/  SHF.R.U64 R2, R2, R16, R3 ;  /* 0x0000001002027219 */ /* 0x010fe20000001203 */
[----:B--2---:R-:W-:Y:S01]  /*0b70*/  VIADD R3, R17, 0xffffffff ;  /* 0xffffffff11037836 */ /* 0x004fe20000000000 */
[----:B------:R-:W-:Y:S01]  /*0b80*/  LOP3.LUT R10, R23, R10, RZ, 0xc0, !PT ;  /* 0x0000000a170a7212 */ /* 0x000fe200078ec0ff */
[----:B------:R-:W-:Y:S01]  /*0b90*/  IMAD.MOV R11, RZ, RZ, -R11 ;  /* 0x000000ffff0b7224 */ /* 0x000fe200078e0a0b */
[----:B------:R-:W-:Y:S01]  /*0ba0*/  R2UR UR22, R24 ;  /* 0x00000000181672ca */ /* 0x000fe200000e0000 */
[----:B------:R-:W-:Y:S01]  /*0bb0*/  IMAD.MOV R4, RZ, RZ, -R2 ;  /* 0x000000ffff047224 */ /* 0x000fe200078e0a02 */
[----:B------:R-:W-:Y:S01]  /*0bc0*/  LOP3.LUT R3, R12, R3, RZ, 0xc0, !PT ;  /* 0x000000030c037212 */ /* 0x000fe200078ec0ff */
[----:B------:R-:W-:Y:S02]  /*0bd0*/  @P2 IMAD R8, R13, R11, R0 ;  /* 0x0000000b0d082224 */ /* 0x000fe400078e0200 */
[----:B------:R-:W-:Y:S02]  /*0be0*/  IMAD R9, R9, R2, R10 ;  /* 0x0000000209097224 */ /* 0x000fe400078e020a */
[----:B0-----:R-:W-:-:S02]  /*0bf0*/  IMAD R0, R4, R21, R22 ;  /* 0x0000001504007224 */ /* 0x001fc400078e0216 */
[----:B------:R-:W-:Y:S02]  /*0c00*/  IMAD R8, R9, R20, R8 ;  /* 0x0000001409087224 */ /* 0x000fe400078e0208 */
[----:B------:R-:W-:Y:S02]  /*0c10*/  IMAD R3, R0, R17, R3 ;  /* 0x0000001100037224 */ /* 0x000fe400078e0203 */
[----:B------:R-:W-:-:S03]  /*0c20*/  IMAD.MOV.U32 R4, RZ, RZ, 0x1 ;  /* 0x00000001ff047424 */ /* 0x000fc600078e00ff */
[----:B------:R-:W-:Y:S02]  /*0c30*/  SEL R2, R3, R8, !P2 ;  /* 0x0000000803027207 */ /* 0x000fe40005000000 */
[----:B------:R-:W-:-:S03]  /*0c40*/  SEL R0, R8, R3, !P2 ;  /* 0x0000000308007207 */ /* 0x000fc60005000000 */
[----:B------:R0:W-:Y:S04]  /*0c50*/  STL [R1+0x80], R2 ;  /* 0x0000800201007387 */ /* 0x0001e80000100800 */
[----:B------:R0:W-:Y:S02]  /*0c60*/  STL [R1+0x84], R0 ;  /* 0x0000840001007387 */ /* 0x0001e40000100800 */
.L_x_4:
[----:B------:R-:W-:-:S08]  /*0c70*/  NOP ;  /* 0x0000000000007918 */ /* 0x000fd00000000000 */
[----:B------:R-:W1:Y:S02]  /*0c80*/  USETMAXREG.TRY_ALLOC.CTAPOOL UP0, 0xe8 ;  /* 0x000000e8000079c8 */ /* 0x000e640008000600 */
[----:B-1----:R-:W-:-:S13]  /*0c90*/  PLOP3.LUT P0, PT, PT, PT, UP0, 0x80, 0x0 ;  /* 0x000000000000781c */ /* 0x002fda0003f0f008 */
[----:B------:R-:W-:Y:S05]  /*0ca0*/  @!P0 BRA `(.L_x_4) ;  /* 0xfffffffc00f08947 */ /* 0x000fea000383ffff */
[----:B------:R-:W-:Y:S01]  /*0cb0*/  ULDC.64 UR4, c[0x0][0x598] ;  /* 0x0001660000047ab9 */ /* 0x000fe20000000a00 */
[----:B------:R-:W-:Y:S01]  /*0cc0*/  ULDC.64 UR18, c[0x0][0x208] ;  /* 0x0000820000127ab9 */ /* 0x000fe20000000a00 */
[----:B------:R-:W-:-:S04]  /*0cd0*/  ISETP.NE.U32.AND P0, PT, RZ, UR4, PT ;  /* 0x00000004ff007c0c */ /* 0x000fc8000bf05070 */
[----:B------:R-:W-:-:S13]  /*0ce0*/  ISETP.NE.AND.EX P0, PT, RZ, UR5, PT, P0 ;  /* 0x00000005ff007c0c */ /* 0x000fda000bf05300 */
[----:B------:R-:W-:Y:S05]  /*0cf0*/  @!P0 BRA `(.L_x_7) ;  /* 0x0000000000208947 */ /* 0x000fea0003800000 */
[----:B0-----:R-:W0:Y:S02]  /*0d00*/  LDC.64 R2, c[0x0][0x598] ;  /* 0x00016600ff027b82 */ /* 0x001e240000000a00 */
[----:B0-----:R-:W2:Y:S02]  /*0d10*/  LDG.E.64 R2, desc[UR18][R2.64] ;  /* 0x0000001202027981 */ /* 0x001ea4000c1e1b00 */
[----:B--2---:R-:W-:-:S04]  /*0d20*/  ISETP.NE.U32.AND P0, PT, R2, RZ, PT ;  /* 0x000000ff0200720c */ /* 0x004fc80003f05070 */
[----:B------:R-:W-:-:S13]  /*0d30*/  ISETP.NE.AND.EX P0, PT, R3, RZ, PT, P0 ;  /* 0x000000ff0300720c */ /* 0x000fda0003f05300 */
[----:B------:R-:W-:Y:S05]  /*0d40*/  @!P0 BRA `(.L_x_7) ;  /* 0x00000000000c8947 */ /* 0x000fea0003800000 */
[----:B------:R-:W2:Y:S02]  /*0d50*/  LD.E R2, desc[UR18][R2.64] ;  /* 0x0000001202027980 */ /* 0x000ea4000c101900 */
[----:B--2---:R-:W-:Y:S01]  /*0d60*/  R2UR UR20, R2 ;  /* 0x00000000021472ca */ /* 0x004fe200000e0000 */
[----:B------:R-:W-:-:S14]  /*0d70*/  BRA `(.L_x_8) ;  /* 0x0000000000247947 */ /* 0x000fdc0003800000 */
.L_x_7:
[----:B------:R-:W-:Y:S02]  /*0d80*/  ULDC.64 UR4, c[0x0][0x588] ;  /* 0x0001620000047ab9 */ /* 0x000fe40000000a00 */
[----:B------:R-:W-:-:S04]  /*0d90*/  ISETP.NE.U32.AND P0, PT, RZ, UR4, PT ;  /* 0x00000004ff007c0c */ /* 0x000fc8000bf05070 */
[----:B------:R-:W-:-:S13]  /*0da0*/  ISETP.NE.AND.EX P0, PT, RZ, UR5, PT, P0 ;  /* 0x00000005ff007c0c */ /* 0x000fda000bf05300 */
[----:B------:R-:W-:Y:S05]  /*0db0*/  @!P0 BRA `(.L_x_9) ;  /* 0x0000000000108947 */ /* 0x000fea0003800000 */
[----:B0-----:R-:W0:Y:S02]  /*0dc0*/  LDC.64 R2, c[0x0][0x588] ;  /* 0x00016200ff027b82 */ /* 0x001e240000000a00 */
[----:B0-----:R-:W2:Y:S02]  /*0dd0*/  LDG.E R2, desc[UR18][R2.64] ;  /* 0x0000001202027981 */ /* 0x001ea4000c1e1900 */
[----:B--2---:R-:W-:Y:S01]  /*0de0*/  R2UR UR20, R2 ;  /* 0x00000000021472ca */ /* 0x004fe200000e0000 */
[----:B------:R-:W-:-:S14]  /*0df0*/  BRA `(.L_x_8) ;  /* 0x0000000000047947 */ /* 0x000fdc0003800000 */
.L_x_9:
[----:B------:R-:W-:-:S05]  /*0e00*/  ULDC UR20, c[0x0][0x580] ;  /* 0x0001600000147ab9 */ /* 0x000fca0000000800 */
.L_x_8:
[----:B------:R-:W-:Y:S02]  /*0e10*/  ULDC.64 UR4, c[0x0][0x5a0] ;  /* 0x0001680000047ab9 */ /* 0x000fe40000000a00 */
        /* <DEDUP_REMOVED lines=11> */
.L_x_10:
        /* <DEDUP_REMOVED lines=8> */
.L_x_12:
[----:B------:R-:W-:-:S05]  /*0f50*/  ULDC UR21, c[0x0][0x584] ;  /* 0x0001610000157ab9 */ /* 0x000fca0000000800 */
.L_x_11:
[----:B------:R-:W-:-:S13]  /*0f60*/  LOP3.LUT P0, RZ, R4, 0xff, RZ, 0xc0, !PT ;  /* 0x000000ff04ff7812 */ /* 0x000fda000780c0ff */
[----:B------:R-:W-:Y:S05]  /*0f70*/  @!P0 EXIT ;  /* 0x000000000000894d */ /* 0x000fea0003800000 */
[----:B------:R-:W-:Y:S01]  /*0f80*/  ULDC UR4, c[0x0][0x28c] ;  /* 0x0000a30000047ab9 */ /* 0x000fe20000000800 */
[----:B------:R-:W-:Y:S02]  /*0f90*/  ULOP3.LUT UR23, UR13, 0x1, URZ, 0xfc, !UPT ;  /* 0x000000010d177892 */ /* 0x000fe4000f8efc3f */
[----:B------:R-:W-:-:S04]  /*0fa0*/  UIADD3 UR4, UR4, 0x1f, URZ ;  /* 0x0000001f04047890 */ /* 0x000fc8000fffe03f */
[----:B------:R-:W-:-:S04]  /*0fb0*/  USHF.R.S32.HI UR5, URZ, 0x1f, UR4 ;  /* 0x0000001f3f057899 */ /* 0x000fc80008011404 */
[----:B------:R-:W-:-:S03]  /*0fc0*/  ULEA.HI UR5, UR5, UR4, URZ, 0x5 ;  /* 0x0000000405057291 */ /* 0x000fc6000f8f283f */
[----:B------:R-:W-:Y:S01]  /*0fd0*/  UMOV UR4, URZ ;  /* 0x0000003f00047c82 */ /* 0x000fe20008000000 */
[----:B------:R-:W-:-:S03]  /*0fe0*/  USHF.R.S32.HI UR12, URZ, 0x5, UR5 ;  /* 0x000000053f0c7899 */ /* 0x000fc60008011405 */
[----:B------:R-:W-:-:S09]  /*0ff0*/  UMOV UR5, URZ ;  /* 0x0000003f00057c82 */ /* 0x000fd20008000000 */
.L_x_293:
[----:B0-----:R-:W0:Y:S01]  /*1000*/  S2R R0, SR_TID.X ;  /* 0x0000000000007919 */ /* 0x001e220000002100 */
[----:B-1----:R-:W1:Y:S01]  /*1010*/  S2UR UR11, SR_CgaCtaId ;  /* 0x00000000000b79c3 */ /* 0x002e620000008800 */
[----:B------:R-:W-:Y:S01]  /*1020*/  UMOV UR14, 0x400 ;  /* 0x00000400000e7882 */ /* 0x000fe20000000000 */
[----:B------:R-:W-:Y:S01]  /*1030*/  UMOV UR6, URZ ;  /* 0x0000003f00067c82 */ /* 0x000fe20008000000 */
[----:B------:R-:W-:Y:S01]  /*1040*/  STL [R1+0x74], RZ ;  /* 0x000074ff01007387 */ /* 0x000fe20000100800 */
[----:B------:R-:W-:Y:S01]  /*1050*/  UMOV UR7, URZ ;  /* 0x0000003f00077c82 */ /* 0x000fe20008000000 */
[----:B------:R-:W-:Y:S01]  /*1060*/  UMOV UR8, URZ ;  /* 0x0000003f00087c82 */ /* 0x000fe20008000000 */
[----:B------:R-:W-:Y:S01]  /*1070*/  UMOV UR16, UR5 ;  /* 0x0000000500107c82 */ /* 0x000fe20008000000 */
[----:B------:R-:W-:Y:S01]  /*1080*/  STL [R1+0x70], RZ ;  /* 0x000070ff01007387 */ /* 0x000fe20000100800 */
[----:B--2---:R-:W2:Y:S01]  /*1090*/  LDC R2, c[0x0][0x28c] ;  /* 0x0000a300ff027b82 */ /* 0x004ea20000000800 */
[----:B------:R-:W-:-:S02]  /*10a0*/  CS2R R4, SRZ ;  /* 0x0000000000047805 */ /* 0x000fc4000001ff00 */
[----:B------:R-:W-:Y:S01]  /*10b0*/  CS2R R6, SRZ ;  /* 0x0000000000067805 */ /* 0x000fe2000001ff00 */
[----:B------:R-:W-:Y:S01]  /*10c0*/  STL [R1+0x6c], RZ ;  /* 0x00006cff01007387 */ /* 0x000fe20000100800 */
[----:B------:R-:W-:Y:S02]  /*10d0*/  CS2R R8, SRZ ;  /* 0x0000000000087805 */ /* 0x000fe4000001ff00 */
[----:B------:R-:W-:Y:S02]  /*10e0*/  CS2R R10, SRZ ;  /* 0x00000000000a7805 */ /* 0x000fe4000001ff00 */
[----:B------:R-:W-:Y:S01]  /*10f0*/  CS2R R12, SRZ ;  /* 0x00000000000c7805 */ /* 0x000fe2000001ff00 */
[----:B------:R-:W-:Y:S01]  /*1100*/  STL [R1+0x68], RZ ;  /* 0x000068ff01007387 */ /* 0x000fe20000100800 */
[----:B------:R-:W-:Y:S02]  /*1110*/  CS2R R14, SRZ ;  /* 0x00000000000e7805 */ /* 0x000fe4000001ff00 */
[----:B------:R-:W-:-:S02]  /*1120*/  CS2R R16, SRZ ;  /* 0x0000000000107805 */ /* 0x000fc4000001ff00 */
[----:B------:R-:W-:Y:S01]  /*1130*/  CS2R R18, SRZ ;  /* 0x0000000000127805 */ /* 0x000fe2000001ff00 */
[----:B------:R-:W-:Y:S01]  /*1140*/  STL [R1+0x64], RZ ;  /* 0x000064ff01007387 */ /* 0x000fe20000100800 */
[----:B------:R-:W-:Y:S02]  /*1150*/  CS2R R20, SRZ ;  /* 0x0000000000147805 */ /* 0x000fe4000001ff00 */
[----:B------:R-:W-:Y:S02]  /*1160*/  CS2R R22, SRZ ;  /* 0x0000000000167805 */ /* 0x000fe4000001ff00 */
[----:B------:R-:W-:Y:S01]  /*1170*/  CS2R R152, SRZ ;  /* 0x0000000000987805 */ /* 0x000fe2000001ff00 */
[----:B------:R-:W-:Y:S01]  /*1180*/  STL [R1+0x60], RZ ;  /* 0x000060ff01007387 */ /* 0x000fe20000100800 */
[----:B-1----:R-:W-:Y:S01]  /*1190*/  ULEA UR14, UR11, UR14, 0x18 ;  /* 0x0000000e0b0e7291 */ /* 0x002fe2000f8ec03f */
[----:B------:R-:W-:Y:S02]  /*11a0*/  CS2R R154, SRZ ;  /* 0x00000000009a7805 */ /* 0x000fe4000001ff00 */
[----:B------:R-:W-:Y:S01]  /*11b0*/  CS2R R156, SRZ ;  /* 0x00000000009c7805 */ /* 0x000fe2000001ff00 */
[----:B------:R-:W-:Y:S01]  /*11c0*/  STL [R1+0x5c], RZ ;  /* 0x00005cff01007387 */ /* 0x000fe20000100800 */
[----:B------:R-:W-:-:S02]  /*11d0*/  CS2R R158, SRZ ;  /* 0x00000000009e7805 */ /* 0x000fc4000001ff00 */
[----:B------:R-:W-:Y:S02]  /*11e0*/  CS2R R160, SRZ ;  /* 0x0000000000a07805 */ /* 0x000fe4000001ff00 */
[----:B------:R-:W-:Y:S02]  /*11f0*/  CS2R R162, SRZ ;  /* 0x0000000000a27805 */ /* 0x000fe4000001ff00 */
[----:B0-----:R-:W-:Y:S01]  /*1200*/  LOP3.LUT R0, R0, 0x80, RZ, 0xc0, !PT ;  /* 0x0000008000007812 */ /* 0x001fe200078ec0ff */
[----:B------:R-:W-:Y:S01]  /*1210*/  STL [R1+0x58], RZ ;  /* 0x000058ff01007387 */ /* 0x000fe20000100800 */
[----:B--2---:R-:W-:Y:S02]  /*1220*/  ISETP.GE.AND P0, PT, R2, 0x1, PT ;  /* 0x000000010200780c */ /* 0x004fe40003f06270 */
[----:B------:R-:W-:Y:S02]  /*1230*/  CS2R R2, SRZ ;  /* 0x0000000000027805 */ /* 0x000fe4000001ff00 */
[----:B------:R-:W-:Y:S01]  /*1240*/  SHF.R.U32.HI R0, RZ, 0x7, R0 ;  /* 0x00000007ff007819 */ /* 0x000fe20000011600 */
[----:B------:R-:W-:Y:S01]  /*1250*/  STL [R1+0x54], RZ ;  /* 0x000054ff01007387 */ /* 0x000fe20000100800 */
[----:B------:R-:W-:-:S02]  /*1260*/  CS2R R164, SRZ ;  /* 0x0000000000a47805 */ /* 0x000fc4000001ff00 */
[----:B------:R-:W-:Y:S02]  /*1270*/  CS2R R166, SRZ ;  /* 0x0000000000a67805 */ /* 0x000fe4000001ff00 */
[----:B------:R-:W-:Y:S01]  /*1280*/  CS2R R168, SRZ ;  /* 0x0000000000a87805 */ /* 0x000fe2000001ff00 */
[----:B------:R-:W-:Y:S01]  /*1290*/  STL [R1+0x50], RZ ;  /* 0x000050ff01007387 */ /* 0x000fe20000100800 */
[----:B------:R-:W-:Y:S02]  /*12a0*/  CS2R R170, SRZ ;  /* 0x0000000000aa7805 */ /* 0x000fe4000001ff00 */
[----:B------:R-:W-:Y:S02]  /*12b0*/  CS2R R172, SRZ ;  /* 0x0000000000ac7805 */ /* 0x000fe4000001ff00 */
[----:B------:R-:W-:Y:S01]  /*12c0*/  CS2R R174, SRZ ;  /* 0x0000000000ae7805 */ /* 0x000fe2000001ff00 */
[----:B------:R-:W0:Y:S01]  /*12d0*/  SHFL.IDX PT, R0, R0, RZ, 0x1f ;  /* 0x00001fff00007589 */ /* 0x000e2200000e0000 */
[----:B------:R-:W-:-:S02]  /*12e0*/  CS2R R176, SRZ ;  /* 0x0000000000b07805 */ /* 0x000fc4000001ff00 */
[----:B------:R-:W-:Y:S02]  /*12f0*/  CS2R R178, SRZ ;  /* 0x0000000000b27805 */ /* 0x000fe4000001ff00 */
[----:B------:R-:W-:Y:S01]  /*1300*/  CS2R R180, SRZ ;  /* 0x0000000000b47805 */ /* 0x000fe2000001ff00 */
[----:B------:R1:W-:Y:S01]  /*1310*/  STL [R1+0x4c], RZ ;  /* 0x00004cff01007387 */ /* 0x0003e20000100800 */
[----:B------:R-:W-:Y:S02]  /*1320*/  CS2R R182, SRZ ;  /* 0x0000000000b67805 */ /* 0x000fe4000001ff00 */
[----:B------:R-:W-:Y:S02]  /*1330*/  CS2R R184, SRZ ;  /* 0x0000000000b87805 */ /* 0x000fe4000001ff00 */
[----:B------:R-:W-:Y:S01]  /*1340*/  CS2R R186, SRZ ;  /* 0x0000000000ba7805 */ /* 0x000fe2000001ff00 */
[----:B------:R1:W-:Y:S01]  /*1350*/  STL [R1+0x48], RZ ;  /* 0x000048ff01007387 */ /* 0x0003e20000100800 */
        /* <DEDUP_REMOVED lines=14> */
[----:B------:R-:W-:Y:S02]  /*1440*/  CS2R R210, SRZ ;  /* 0x0000000000d27805 */ /* 0x000fe4000001ff00 */
[----:B0-----:R-:W-:Y:S01]  /*1450*/  R2UR UR9, R0 ;  /* 0x00000000000972ca */ /* 0x001fe200000e0000 */
[----:B------:R1:W-:Y:S01]  /*1460*/  STL [R1+0x38], RZ ;  /* 0x000038ff01007387 */ /* 0x0003e20000100800 */
[----:B------:R-:W-:Y:S01]  /*1470*/  IMAD.MOV.U32 R0, RZ, RZ, RZ ;  /* 0x000000ffff007224 */ /* 0x000fe200078e00ff */
[----:B------:R-:W-:-:S02]  /*1480*/  CS2R R212, SRZ ;  /* 0x0000000000d47805 */ /* 0x000fc4000001ff00 */
[----:B------:R-:W-:Y:S01]  /*1490*/  CS2R R214, SRZ ;  /* 0x0000000000d67805 */ /* 0x000fe2000001ff00 */
[----:B------:R1:W-:Y:S01]  /*14a0*/  STL [R1+0x34], RZ ;  /* 0x000034ff01007387 */ /* 0x0003e20000100800 */
[----:B------:R-:W-:Y:S02]  /*14b0*/  CS2R R216, SRZ ;  /* 0x0000000000d87805 */ /* 0x000fe4000001ff00 */
[----:B------:R-:W-:Y:S02]  /*14c0*/  CS2R R218, SRZ ;  /* 0x0000000000da7805 */ /* 0x000fe4000001ff00 */
[----:B------:R-:W-:Y:S01]  /*14d0*/  CS2R R220, SRZ ;  /* 0x0000000000dc7805 */ /* 0x000fe2000001ff00 */
[----:B------:R1:W-:Y:S01]  /*14e0*/  STL [R1+0x30], RZ ;  /* 0x000030ff01007387 */ /* 0x0003e20000100800 */
[----:B------:R-:W-:Y:S02]  /*14f0*/  CS2R R222, SRZ ;  /* 0x0000000000de7805 */ /* 0x000fe4000001ff00 */
[----:B------:R-:W-:Y:S01]  /*1500*/  CS2R R224, SRZ ;  /* 0x0000000000e07805 */ /* 0x000fe2000001ff00 */
[----:B------:R-:W-:Y:S01]  /*1510*/  IMAD.MOV.U32 R226, RZ, RZ, RZ ;  /* 0x000000ffffe27224 */ /* 0x000fe200078e00ff */
[----:B------:R1:W-:Y:S01]  /*1520*/  STL [R1+0x2c], RZ ;  /* 0x00002cff01007387 */ /* 0x0003e20000100800 */
[----:B------:R-:W-:Y:S01]  /*1530*/  ULEA.HI UR10, UR9, UR9, URZ, 0x1 ;  /* 0x00000009090a7291 */ /* 0x000fe2000f8f083f */
[----:B------:R-:W-:Y:S01]  /*1540*/  IMAD.U32 R227, RZ, RZ, UR4 ;  /* 0x00000004ffe37e24 */ /* 0x000fe2000f8e00ff */
[----:B------:R-:W-:Y:S01]  /*1550*/  CS2R R24, SRZ ;  /* 0x0000000000187805 */ /* 0x000fe2000001ff00 */
[----:B------:R1:W-:Y:S01]  /*1560*/  STL [R1+0x28], RZ ;  /* 0x000028ff01007387 */ /* 0x0003e20000100800 */
[----:B------:R-:W-:Y:S01]  /*1570*/  ULOP3.LUT UR10, UR10, 0x1ffffe, URZ, 0xc0, !UPT ;  /* 0x001ffffe0a0a7892 */ /* 0x000fe2000f8ec03f */
[----:B------:R-:W-:-:S02]  /*1580*/  CS2R R26, SRZ ;  /* 0x00000000001a7805 */ /* 0x000fc4000001ff00 */
[----:B------:R-:W-:Y:S01]  /*1590*/  CS2R R28, SRZ ;  /* 0x00000000001c7805 */ /* 0x000fe2000001ff00 */
[----:B------:R1:W-:Y:S01]  /*15a0*/  STL [R1+0x24], RZ ;  /* 0x000024ff01007387 */ /* 0x0003e20000100800 */
[----:B------:R-:W-:Y:S01]  /*15b0*/  UIADD3 UR10, UR9, -UR10, URZ ;  /* 0x8000000a090a7290 */ /* 0x000fe2000fffe03f */
[----:B---34-:R-:W-:Y:S02]  /*15c0*/  CS2R R30, SRZ ;  /* 0x00000000001e7805 */ /* 0x018fe4000001ff00 */
[----:B------:R-:W-:Y:S01]  /*15d0*/  CS2R R32, SRZ ;  /* 0x0000000000207805 */ /* 0x000fe2000001ff00 */
[----:B------:R1:W-:Y:S01]  /*15e0*/  STL [R1+0x20], RZ ;  /* 0x000020ff01007387 */ /* 0x0003e20000100800 */
[----:B------:R-:W-:Y:S01]  /*15f0*/  ULEA UR10, UR10, UR14, 0xb ;  /* 0x0000000e0a0a7291 */ /* 0x000fe2000f8e583f */
[----:B------:R-:W-:Y:S02]  /*1600*/  CS2R R34, SRZ ;  /* 0x0000000000227805 */ /* 0x000fe4000001ff00 */
[----:B------:R-:W-:Y:S01]  /*1610*/  CS2R R36, SRZ ;  /* 0x0000000000247805 */ /* 0x000fe2000001ff00 */
[----:B------:R1:W-:Y:S01]  /*1620*/  STL [R1+0x1c], RZ ;  /* 0x00001cff01007387 */ /* 0x0003e20000100800 */
[----:B------:R-:W-:Y:S01]  /*1630*/  UIADD3 UR10, UR10, 0x100, URZ ;  /* 0x000001000a0a7890 */ /* 0x000fe2000fffe03f */
[----:B------:R-:W-:-:S02]  /*1640*/  CS2R R38, SRZ ;  /* 0x0000000000267805 */ /* 0x000fc4000001ff00 */
[----:B------:R-:W-:Y:S01]  /*1650*/  CS2R R40, SRZ ;  /* 0x0000000000287805 */ /* 0x000fe2000001ff00 */
[----:B------:R1:W-:Y:S01]  /*1660*/  STL [R1+0x18], RZ ;  /* 0x000018ff01007387 */ /* 0x0003e20000100800 */
[----:B------:R-:W-:Y:S01]  /*1670*/  USHF.R.U32.HI UR10, URZ, 0x4, UR10 ;  /* 0x000000043f0a7899 */ /* 0x000fe2000801160a */
[----:B------:R-:W-:Y:S02]  /*1680*/  CS2R R42, SRZ ;  /* 0x00000000002a7805 */ /* 0x000fe4000001ff00 */
[----:B------:R-:W-:Y:S01]  /*1690*/  CS2R R44, SRZ ;  /* 0x00000000002c7805 */ /* 0x000fe2000001ff00 */
[----:B------:R1:W-:Y:S01]  /*16a0*/  STL [R1+0x14], RZ ;  /* 0x000014ff01007387 */ /* 0x0003e20000100800 */
[----:B------:R-:W-:Y:S01]  /*16b0*/  ULOP3.LUT UR15, UR10, 0x3fff, URZ, 0xc0, !UPT ;  /* 0x00003fff0a0f7892 */ /* 0x000fe2000f8ec03f */
        /* <DEDUP_REMOVED lines=18> */
[----:B------:R1:W-:Y:S01]  /*17e0*/  STL [R1], RZ ;  /* 0x000000ff01007387 */ /* 0x0003e20000100800 */
[----:B------:R-:W-:-:S02]  /*17f0*/  CS2R R74, SRZ ;  /* 0x00000000004a7805 */ /* 0x000fc4000001ff00 */
[----:B------:R-:W-:Y:S02]  /*1800*/  CS2R R76, SRZ ;  /* 0x00000000004c7805 */ /* 0x000fe4000001ff00 */
[----:B------:R-:W-:Y:S02]  /*1810*/  CS2R R78, SRZ ;  /* 0x00000000004e7805 */ /* 0x000fe4000001ff00 */
[----:B------:R-:W-:Y:S02]  /*1820*/  CS2R R80, SRZ ;  /* 0x0000000000507805 */ /* 0x000fe4000001ff00 */
[----:B------:R-:W-:Y:S02]  /*1830*/  CS2R R82, SRZ ;  /* 0x0000000000527805 */ /* 0x000fe4000001ff00 */
[----:B------:R-:W-:Y:S02]  /*1840*/  CS2R R84, SRZ ;  /* 0x0000000000547805 */ /* 0x000fe4000001ff00 */
        /* <DEDUP_REMOVED lines=32> */
[----:B------:R-:W-:Y:S01]  /*1a50*/  CS2R R150, SRZ ;  /* 0x0000000000967805 */ /* 0x000fe2000001ff00 */
[----:B-1----:R-:W-:Y:S06]  /*1a60*/  @!P0 BRA `(.L_x_13) ;  /* 0x0000001000548947 */ /* 0x002fec0003800000 */
[----:B------:R-:W-:-:S06]  /*1a70*/  UISETP.NE.AND UP0, UPT, UR23, 0x3, UPT ;  /* 0x000000031700788c */ /* 0x000fcc000bf05270 */
[----:B------:R-:W-:-:S13]  /*1a80*/  PLOP3.LUT P1, PT, PT, PT, UP0, 0x80, 0x0 ;  /* 0x000000000000781c */ /* 0x000fda0003f2f008 */
[----:B------:R-:W-:Y:S05]  /*1a90*/  @!P1 BRA `(.L_x_14) ;  /* 0x0000000000049947 */ /* 0x000fea0003800000 */
[----:B------:R-:W-:Y:S01]  /*1aa0*/  BPT.TRAP 0x1 ;  /* 0x000000040000795c */ /* 0x000fe20000300000 */
.L_x_14:
[----:B------:R-:W-:Y:S01]  /*1ab0*/  ULEA UR6, UR5, UR14, 0x3 ;  /* 0x0000000e05067291 */ /* 0x000fe2000f8e183f */
[----:B------:R-:W-:-:S05]  /*1ac0*/  IMAD.U32 R0, RZ, RZ, UR4 ;  /* 0x00000004ff007e24 */ /* 0x000fca000f8e00ff */
[----:B------:R-:W-:-:S04]  /*1ad0*/  SHF.L.U32 R0, R0, 0x1f, RZ ;  /* 0x0000001f00007819 */ /* 0x000fc800000006ff */
[----:B------:R0:W1:Y:S01]  /*1ae0*/  SYNCS.PHASECHK.TRANS64.TRYWAIT P0, [UR6], R0 ;  /* 0x00000000ff0075a7 */ /* 0x0000620008000146 */
[----:B------:R-:W-:Y:S05]  /*1af0*/  @!P1 BRA `(.L_x_15) ;  /* 0x0000000000049947 */ /* 0x000fea0003800000 */
[----:B------:R-:W-:Y:S01]  /*1b00*/  BPT.TRAP 0x1 ;  /* 0x000000040000795c */ /* 0x000fe20000300000 */
.L_x_15:
[----:B-1----:R-:W-:Y:S05]  /*1b10*/  @P0 BRA `(.L_x_16) ;  /* 0x0000000000080947 */ /* 0x002fea0003800000 */
[----:B------:R-:W1:Y:S02]  /*1b20*/  SYNCS.PHASECHK.TRANS64.TRYWAIT P0, [UR6], R0 ;  /* 0x00000000ff0075a7 */ /* 0x000e640008000146 */
[----:B-1----:R-:W-:Y:S05]  /*1b30*/  @!P0 BRA `(.L_x_17) ;  /* 0x000000e000b48947 */ /* 0x002fea0003800000 */
.L_x_16:
[----:B------:R2:W-:Y:S01]  /*1b40*/  STL [R1+0x74], RZ ;  /* 0x000074ff01007387 */ /* 0x0005e20000100800 */
[----:B------:R-:W-:Y:S01]  /*1b50*/  UIADD3 UR6, UR14, 0x3100, URZ ;  /* 0x000031000e067890 */ /* 0x000fe2000fffe03f */
[----:B------:R-:W-:Y:S01]  /*1b60*/  WARPGROUP.ARRIVE ;  /* 0x00000000000079c5 */ /* 0x000fe20000000000 */
[----:B------:R-:W-:Y:S01]  /*1b70*/  ULDC UR7, c[0x0][0x50c] ;  /* 0x0001430000077ab9 */ /* 0x000fe20000000800 */
[----:B------:R2:W-:Y:S01]  /*1b80*/  STL [R1+0x70], RZ ;  /* 0x000070ff01007387 */ /* 0x0005e20000100800 */
[----:B------:R-:W-:Y:S01]  /*1b90*/  UISETP.NE.AND UP0, UPT, UR7, 0x1, UPT ;  /* 0x000000010700788c */ /* 0x000fe2000bf05270 */
[----:B01----:R-:W-:Y:S01]  /*1ba0*/  IMAD.MOV.U32 R0, RZ, RZ, RZ ;  /* 0x000000ffff007224 */ /* 0x003fe200078e00ff */
[----:B------:R-:W-:Y:S01]  /*1bb0*/  USHF.R.U32.HI UR6, URZ, 0x4, UR6 ;  /* 0x000000043f067899 */ /* 0x000fe20008011606 */
[----:B------:R2:W-:Y:S01]  /*1bc0*/  STL [R1+0x6c], RZ ;  /* 0x00006cff01007387 */ /* 0x0005e20000100800 */
[----:B------:R-:W-:Y:S01]  /*1bd0*/  USEL UR7, URZ, 0x1, UP0 ;  /* 0x000000013f077887 */ /* 0x000fe20008000000 */
[----:B------:R-:W-:Y:S01]  /*1be0*/  CS2R R2, SRZ ;  /* 0x0000000000027805 */ /* 0x000fe2000001ff00 */
[----:B------:R-:W-:Y:S01]  /*1bf0*/  ULOP3.LUT UR6, UR6, 0x3fff, URZ, 0xc0, !UPT ;  /* 0x00003fff06067892 */ /* 0x000fe2000f8ec03f */
[----:B------:R2:W-:Y:S01]  /*1c00*/  STL [R1+0x68], RZ ;  /* 0x000068ff01007387 */ /* 0x0005e20000100800 */
[----:B------:R-:W-:Y:S01]  /*1c10*/  ULOP3.LUT UR8, UR15, 0x10000, URZ, 0xfc, !UPT ;  /* 0x000100000f087892 */ /* 0x000fe2000f8efc3f */
[----:B------:R-:W-:Y:S01]  /*1c20*/  CS2R R4, SRZ ;  /* 0x0000000000047805 */ /* 0x000fe2000001ff00 */
[----:B------:R-:W-:Y:S01]  /*1c30*/  ULOP3.LUT UR6, UR6, 0x10000, URZ, 0xfc, !UPT ;  /* 0x0001000006067892 */ /* 0x000fe2000f8efc3f */
[----:B------:R2:W-:Y:S01]  /*1c40*/  STL [R1+0x64], RZ ;  /* 0x000064ff01007387 */ /* 0x0005e20000100800 */
[----:B------:R-:W-:Y:S01]  /*1c50*/  ISETP.NE.AND P0, PT, RZ, UR7, PT ;  /* 0x00000007ff007c0c */ /* 0x000fe2000bf05270 */
[----:B------:R-:W-:Y:S01]  /*1c60*/  ULEA UR8, UR5, UR8, 0x8 ;  /* 0x0000000805087291 */ /* 0x000fe2000f8e403f */
[----:B------:R-:W-:Y:S01]  /*1c70*/  CS2R R6, SRZ ;  /* 0x0000000000067805 */ /* 0x000fe2000001ff00 */
[----:B------:R2:W-:Y:S01]  /*1c80*/  STL [R1+0x60], RZ ;  /* 0x000060ff01007387 */ /* 0x0005e20000100800 */
[----:B------:R-:W-:Y:S01]  /*1c90*/  ULEA UR10, UR5, UR6, 0x9 ;  /* 0x00000006050a7291 */ /* 0x000fe2000f8e483f */
[----:B------:R-:W-:Y:S01]  /*1ca0*/  CS2R R8, SRZ ;  /* 0x0000000000087805 */ /* 0x000fe2000001ff00 */
[----:B------:R-:W-:Y:S01]  /*1cb0*/  UMOV UR9, 0xc0000010 ;  /* 0xc000001000097882 */ /* 0x000fe20000000000 */
[----:B------:R2:W-:Y:S01]  /*1cc0*/  STL [R1+0x5c], RZ ;  /* 0x00005cff01007387 */ /* 0x0005e20000100800 */
[----:B------:R-:W-:Y:S01]  /*1cd0*/  UMOV UR11, 0xc0000010 ;  /* 0xc0000010000b7882 */ /* 0x000fe20000000000 */
[----:B------:R-:W-:Y:S01]  /*1ce0*/  UMOV UR6, 0x1 ;  /* 0x0000000100067882 */ /* 0x000fe20000000000 */
[----:B------:R-:W-:Y:S01]  /*1cf0*/  CS2R R10, SRZ ;  /* 0x00000000000a7805 */ /* 0x000fe2000001ff00 */
[----:B------:R2:W-:Y:S01]  /*1d00*/  STL [R1+0x58], RZ ;  /* 0x000058ff01007387 */ /* 0x0005e20000100800 */
[----:B------:R-:W-:Y:S01]  /*1d10*/  CS2R R12, SRZ ;  /* 0x00000000000c7805 */ /* 0x000fe2000001ff00 */
[----:B------:R-:W-:Y:S01]  /*1d20*/  QGMMA.64x256x32.F32.E4M3.E4M3 R24, gdesc[UR8], RZ, !UPT, gsb0 ;  /* 0x03e00000081879f3 */ /* 0x000fe2000c0008ff */
        /* <DEDUP_REMOVED lines=55> */
[----:B------:R-:W-:Y:S01]  /*20a0*/  CS2R R224, SRZ ;  /* 0x0000000000e07805 */ /* 0x000fe2000001ff00 */
[----:B------:R-:W-:Y:S01]  /*20b0*/  IMAD.MOV.U32 R226, RZ, RZ, RZ ;  /* 0x000000ffffe27224 */ /* 0x000fe200078e00ff */
[----:B------:R2:W-:Y:S04]  /*20c0*/  STL [R1+0x1c], RZ ;  /* 0x00001cff01007387 */ /* 0x0005e80000100800 */
[----:B------:R2:W-:Y:S04]  /*20d0*/  STL [R1+0x18], RZ ;  /* 0x000018ff01007387 */ /* 0x0005e80000100800 */
[----:B------:R2:W-:Y:S04]  /*20e0*/  STL [R1+0x14], RZ ;  /* 0x000014ff01007387 */ /* 0x0005e80000100800 */
[----:B------:R2:W-:Y:S04]  /*20f0*/  STL [R1+0x10], RZ ;  /* 0x000010ff01007387 */ /* 0x0005e80000100800 */
[----:B------:R2:W-:Y:S04]  /*2100*/  STL [R1+0xc], RZ ;  /* 0x00000cff01007387 */ /* 0x0005e80000100800 */
[----:B------:R2:W-:Y:S04]  /*2110*/  STL [R1+0x8], RZ ;  /* 0x000008ff01007387 */ /* 0x0005e80000100800 */
[----:B------:R2:W-:Y:S04]  /*2120*/  STL [R1+0x4], RZ ;  /* 0x000004ff01007387 */ /* 0x0005e80000100800 */
[----:B------:R2:W-:Y:S01]  /*2130*/  STL [R1], RZ ;  /* 0x000000ff01007387 */ /* 0x0005e20000100800 */
[----:B------:R-:W-:Y:S05]  /*2140*/  @!P0 BRA `(.L_x_18) ;  /* 0x0000000800808947 */ /* 0x000fea0003800000 */
[----:B------:R-:W-:Y:S02]  /*2150*/  WARPGROUP.DEPBAR.LE gsb0, 0x0 ;  /* 0x00008000000079c5 */ /* 0x000fe40000010000 */
[----:B------:R-:W-:-:S01]  /*2160*/  FADD R227, RZ, R122 ;  /* 0x0000007affe37221 */ /* 0x000fc20000000000 */
[----:B------:R-:W-:Y:S01]  /*2170*/  FADD R226, RZ, R24 ;  /* 0x00000018ffe27221 */ /* 0x000fe20000000000 */
[----:B------:R-:W-:-:S01]  /*2180*/  FADD R225, RZ, R25 ;  /* 0x00000019ffe17221 */ /* 0x000fc20000000000 */
[----:B------:R-:W-:Y:S01]  /*2190*/  FADD R224, RZ, R26 ;  /* 0x0000001affe07221 */ /* 0x000fe20000000000 */
[----:B------:R-:W-:-:S01]  /*21a0*/  FADD R223, RZ, R27 ;  /* 0x0000001bffdf7221 */ /* 0x000fc20000000000 */
[----:B------:R0:W-:Y:S01]  /*21b0*/  STL [R1], R227 ;  /* 0x000000e301007387 */ /* 0x0001e20000100800 */
[----:B------:R-:W-:-:S01]  /*21c0*/  FADD R222, RZ, R28 ;  /* 0x0000001cffde7221 */ /* 0x000fc20000000000 */
[----:B------:R-:W-:Y:S01]  /*21d0*/  FADD R221, RZ, R29 ;  /* 0x0000001dffdd7221 */ /* 0x000fe20000000000 */
[----:B------:R-:W-:-:S01]  /*21e0*/  FADD R220, RZ, R30 ;  /* 0x0000001effdc7221 */ /* 0x000fc20000000000 */
[----:B------:R-:W-:Y:S01]  /*21f0*/  FADD R219, RZ, R31 ;  /* 0x0000001fffdb7221 */ /* 0x000fe20000000000 */
[----:B------:R-:W-:-:S01]  /*2200*/  FADD R218, RZ, R32 ;  /* 0x00000020ffda7221 */ /* 0x000fc20000000000 */
[----:B------:R-:W-:Y:S01]  /*2210*/  FADD R217, RZ, R33 ;  /* 0x00000021ffd97221 */ /* 0x000fe20000000000 */
[----:B------:R-:W-:-:S01]  /*2220*/  FADD R216, RZ, R34 ;  /* 0x00000022ffd87221 */ /* 0x000fc20000000000 */
[----:B------:R-:W-:Y:S01]  /*2230*/  FADD R215, RZ, R35 ;  /* 0x00000023ffd77221 */ /* 0x000fe20000000000 */
[----:B------:R-:W-:-:S01]  /*2240*/  FADD R214, RZ, R36 ;  /* 0x00000024ffd67221 */ /* 0x000fc20000000000 */
[----:B0-----:R-:W-:Y:S01]  /*2250*/  FADD R227, RZ, R123 ;  /* 0x0000007bffe37221 */ /* 0x001fe20000000000 */
[----:B------:R-:W-:-:S01]  /*2260*/  FADD R213, RZ, R37 ;  /* 0x00000025ffd57221 */ /* 0x000fc20000000000 */
[----:B------:R-:W-:Y:S01]  /*2270*/  FADD R212, RZ, R38 ;  /* 0x00000026ffd47221 */ /* 0x000fe20000000000 */
[----:B------:R-:W-:-:S01]  /*2280*/  FADD R211, RZ, R39 ;  /* 0x00000027ffd37221 */ /* 0x000fc20000000000 */
[----:B------:R-:W-:Y:S01]  /*2290*/  FADD R210, RZ, R40 ;  /* 0x00000028ffd27221 */ /* 0x000fe20000000000 */
[----:B------:R0:W-:Y:S01]  /*22a0*/  STL [R1+0x4], R227 ;  /* 0x000004e301007387 */ /* 0x0001e20000100800 */
        /* <DEDUP_REMOVED lines=93> */
[----:B------:R-:W-:Y:S01]  /*2880*/  UMOV UR6, URZ ;  /* 0x0000003f00067c82 */ /* 0x000fe20008000000 */
[----:B0-----:R-:W-:-:S05]  /*2890*/  FADD R227, RZ, R130 ;  /* 0x00000082ffe37221 */ /* 0x001fca0000000000 */
[----:B------:R0:W-:Y:S02]  /*28a0*/  STL [R1+0x20], R227 ;  /* 0x000020e301007387 */ /* 0x0001e40000100800 */
        /* <DEDUP_REMOVED lines=42> */
.L_x_18:
[----:B------:R-:W-:-:S04]  /*2b50*/  UIADD3 UR16, UR5, 0x1, URZ ;  /* 0x0000000105107890 */ /* 0x000fc8000fffe03f */
[----:B------:R-:W-:-:S04]  /*2b60*/  UISETP.NE.AND UP0, UPT, UR16, 0x3, UPT ;  /* 0x000000031000788c */ /* 0x000fc8000bf05270 */
[----:B------:R-:W-:Y:S02]  /*2b70*/  USEL UR8, URZ, 0x1, UP0 ;  /* 0x000000013f087887 */ /* 0x000fe40008000000 */
[----:B------:R-:W-:Y:S02]  /*2b80*/  USEL UR16, UR16, URZ, UP0 ;  /* 0x0000003f10107287 */ /* 0x000fe40008000000 */
[----:B------:R-:W-:-:S06]  /*2b90*/  ULOP3.LUT UR8, UR4, UR8, URZ, 0x3c, !UPT ;  /* 0x0000000804087292 */ /* 0x000fcc000f8e3c3f */
[----:B0-----:R-:W-:Y:S01]  /*2ba0*/  IMAD.U32 R227, RZ, RZ, UR8 ;  /* 0x00000008ffe37e24 */ /* 0x001fe2000f8e00ff */
[----:B------:R-:W-:-:S06]  /*2bb0*/  UMOV UR8, 0x1 ;  /* 0x0000000100087882 */ /* 0x000fcc0000000000 */
.L_x_13:
[----:B------:R-:W-:-:S04]  /*2bc0*/  UISETP.LT.AND UP0, UPT, UR12, 0x1, UPT ;  /* 0x000000010c00788c */ /* 0x000fc8000bf01270 */
[----:B------:R-:W-:-:S04]  /*2bd0*/  USEL UR9, UR12, 0x1, UP0 ;  /* 0x000000010c097887 */ /* 0x000fc80008000000 */
[----:B------:R-:W-:-:S04]  /*2be0*/  UIADD3 UR9, UR12, -UR9, URZ ;  /* 0x800000090c097290 */ /* 0x000fc8000fffe03f */
[----:B------:R-:W-:-:S06]  /*2bf0*/  UISETP.GE.AND UP0, UPT, UR9, 0x1, UPT ;  /* 0x000000010900788c */ /* 0x000fcc000bf06270 */
[----:B------:R-:W-:-:S13]  /*2c00*/  PLOP3.LUT P0, PT, PT, PT, UP0, 0x80, 0x0 ;  /* 0x000000000000781c */ /* 0x000fda0003f0f008 */
[----:B------:R-:W-:Y:S05]  /*2c10*/  @!P0 BRA `(.L_x_19) ;  /* 0x0000001000708947 */ /* 0x000fea0003800000 */
[----:B------:R-:W-:Y:S01]  /*2c20*/  IMAD.U32 R228, RZ, RZ, UR9 ;  /* 0x00000009ffe47e24 */ /* 0x000fe2000f8e00ff */
[----:B------:R-:W-:Y:S01]  /*2c30*/  UMOV UR17, UR5 ;  /* 0x0000000500117c82 */ /* 0x000fe20008000000 */
[----:B------:R-:W-:-:S05]  /*2c40*/  ULDC UR24, c[0x0][0x50c] ;  /* 0x0001430000187ab9 */ /* 0x000fca0000000800 */
.L_x_27:
[----:B------:R-:W-:-:S06]  /*2c50*/  UISETP.NE.AND UP0, UPT, UR23, 0x3, UPT ;  /* 0x000000031700788c */ /* 0x000fcc000bf05270 */
[----:B------:R-:W-:-:S13]  /*2c60*/  PLOP3.LUT P1, PT, PT, PT, UP0, 0x80, 0x0 ;  /* 0x000000000000781c */ /* 0x000fda0003f2f008 */
[----:B01----:R-:W-:Y:S05]  /*2c70*/  @!P1 BRA `(.L_x_20) ;  /* 0x0000000000049947 */ /* 0x003fea0003800000 */
[----:B------:R-:W-:Y:S01]  /*2c80*/  BPT.TRAP 0x1 ;  /* 0x000000040000795c */ /* 0x000fe20000300000 */
.L_x_20:
[----:B------:R-:W0:Y:S01]  /*2c90*/  S2UR UR9, SR_CgaCtaId ;  /* 0x00000000000979c3 */ /* 0x000e220000008800 */
[----:B------:R-:W-:Y:S01]  /*2ca0*/  UMOV UR14, 0x400 ;  /* 0x00000400000e7882 */ /* 0x000fe20000000000 */
[----:B------:R-:W-:Y:S01]  /*2cb0*/  SHF.L.U32 R229, R227, 0x1f, RZ ;  /* 0x0000001fe3e57819 */ /* 0x000fe200000006ff */
[----:B0-----:R-:W-:-:S04]  /*2cc0*/  ULEA UR14, UR9, UR14, 0x18 ;  /* 0x0000000e090e7291 */ /* 0x001fc8000f8ec03f */
[----:B------:R-:W-:-:S09]  /*2cd0*/  ULEA UR9, UR16, UR14, 0x3 ;  /* 0x0000000e10097291 */ /* 0x000fd2000f8e183f */
[----:B------:R0:W1:Y:S01]  /*2ce0*/  SYNCS.PHASECHK.TRANS64.TRYWAIT P0, [UR9], R229 ;  /* 0x000000e5ff0075a7 */ /* 0x0000620008000149 */
[----:B------:R-:W-:Y:S05]  /*2cf0*/  @!P1 BRA `(.L_x_21) ;  /* 0x0000000000049947 */ /* 0x000fea0003800000 */
[----:B------:R-:W-:Y:S01]  /*2d00*/  BPT.TRAP 0x1 ;  /* 0x000000040000795c */ /* 0x000fe20000300000 */
.L_x_21:
[----:B-1----:R-:W-:Y:S05]  /*2d10*/  @P0 BRA `(.L_x_22) ;  /* 0x0000000000080947 */ /* 0x002fea0003800000 */
[----:B------:R-:W1:Y:S02]  /*2d20*/  SYNCS.PHASECHK.TRANS64.TRYWAIT P0, [UR9], R229 ;  /* 0x000000e5ff0075a7 */ /* 0x000e640008000149 */
[----:B-1----:R-:W-:Y:S05]  /*2d30*/  @!P0 BRA `(.L_x_23) ;  /* 0x000000d0004c8947 */ /* 0x002fea0003800000 */
.L_x_22:
[----:B------:R-:W-:Y:S01]  /*2d40*/  UIADD3 UR9, UR14, 0x3100, URZ ;  /* 0x000031000e097890 */ /* 0x000fe2000fffe03f */
[----:B------:R-:W-:Y:S01]  /*2d50*/  WARPGROUP.ARRIVE ;  /* 0x00000000000079c5 */ /* 0x000fe20000000000 */
[----:B------:R-:W-:Y:S02]  /*2d60*/  UISETP.NE.AND UP0, UPT, UR7, URZ, UPT ;  /* 0x0000003f0700728c */ /* 0x000fe4000bf05270 */
[----:B------:R-:W-:Y:S02]  /*2d70*/  USHF.R.U32.HI UR9, URZ, 0x4, UR9 ;  /* 0x000000043f097899 */ /* 0x000fe40008011609 */
[----:B------:R-:W-:Y:S02]  /*2d80*/  USEL UR8, UR8, URZ, !UP0 ;  /* 0x0000003f08087287 */ /* 0x000fe4000c000000 */
[----:B------:R-:W-:Y:S02]  /*2d90*/  ULOP3.LUT UR9, UR9, 0x3fff, URZ, 0xc0, !UPT ;  /* 0x00003fff09097892 */ /* 0x000fe4000f8ec03f */
[----:B------:R-:W-:-:S02]  /*2da0*/  ULOP3.LUT UR7, UR15, 0x10000, URZ, 0xfc, !UPT ;  /* 0x000100000f077892 */ /* 0x000fc4000f8efc3f */
[----:B------:R-:W-:Y:S02]  /*2db0*/  ULOP3.LUT UR9, UR9, 0x10000, URZ, 0xfc, !UPT ;  /* 0x0001000009097892 */ /* 0x000fe4000f8efc3f */
[----:B------:R-:W-:Y:S02]  /*2dc0*/  UISETP.NE.U32.AND UP0, UPT, UR8, URZ, UPT ;  /* 0x0000003f0800728c */ /* 0x000fe4000bf05070 */
[----:B------:R-:W-:Y:S02]  /*2dd0*/  ULEA UR8, UR16, UR7, 0x8 ;  /* 0x0000000710087291 */ /* 0x000fe4000f8e403f */
[----:B------:R-:W-:Y:S01]  /*2de0*/  ULEA UR10, UR16, UR9, 0x9 ;  /* 0x00000009100a7291 */ /* 0x000fe2000f8e483f */
[----:B------:R-:W-:Y:S02]  /*2df0*/  UMOV UR11, 0xc0000010 ;  /* 0xc0000010000b7882 */ /* 0x000fe40000000000 */
[----:B------:R-:W-:Y:S01]  /*2e00*/  UMOV UR9, 0xc0000010 ;  /* 0xc000001000097882 */ /* 0x000fe20000000000 */
[----:B------:R-:W-:-:S05]  /*2e10*/  UIADD3 UR6, UR6, 0x1, URZ ;  /* 0x0000000106067890 */ /* 0x000fca000fffe03f */
[----:B------:R-:W-:Y:S01]  /*2e20*/  QGMMA.64x256x32.F32.E4M3.E4M3 R24, gdesc[UR8], R24, UP0, gsb0 ;  /* 0x03e00000081879f3 */ /* 0x000fe2000b800818 */
[----:B------:R-:W-:-:S04]  /*2e30*/  UISETP.NE.AND UP0, UPT, UR6, UR24, UPT ;  /* 0x000000180600728c */ /* 0x000fc8000bf05270 */
[----:B------:R-:W-:-:S06]  /*2e40*/  USEL UR7, URZ, 0x1, UP0 ;  /* 0x000000013f077887 */ /* 0x000fcc0008000000 */
[----:B------:R-:W-:Y:S01]  /*2e50*/  ISETP.NE.AND P0, PT, RZ, UR7, PT ;  /* 0x00000007ff007c0c */ /* 0x000fe2000bf05270 */
[----:B------:R-:W-:-:S12]  /*2e60*/  WARPGROUP.DEPBAR.LE gsb0, 0x1 ;  /* 0x00008000000079c5 */ /* 0x000fd80000010100 */
[----:B------:R-:W-:Y:S05]  /*2e70*/  @!P0 BRA `(.L_x_24) ;  /* 0x0000000c00808947 */ /* 0x000fea0003800000 */
[----:B------:R-:W-:Y:S02]  /*2e80*/  WARPGROUP.DEPBAR.LE gsb0, 0x0 ;  /* 0x00008000000079c5 */ /* 0x000fe40000010000 */
[----:B------:R-:W-:-:S01]  /*2e90*/  FADD R226, R24, R226 ;  /* 0x000000e218e27221 */ /* 0x000fc20000000000 */
[----:B------:R-:W-:Y:S01]  /*2ea0*/  FADD R225, R25, R225 ;  /* 0x000000e119e17221 */ /* 0x000fe20000000000 */
[----:B------:R1:W-:Y:S01]  /*2eb0*/  STL [R1+0x88], R227 ;  /* 0x000088e301007387 */ /* 0x0003e20000100800 */
[----:B------:R-:W-:-:S01]  /*2ec0*/  FADD R224, R26, R224 ;  /* 0x000000e01ae07221 */ /* 0x000fc20000000000 */
[----:B------:R-:W-:Y:S01]  /*2ed0*/  FADD R223, R27, R223 ;  /* 0x000000df1bdf7221 */ /* 0x000fe20000000000 */
[----:B------:R-:W-:-:S01]  /*2ee0*/  FADD R222, R28, R222 ;  /* 0x000000de1cde7221 */ /* 0x000fc20000000000 */
[----:B------:R-:W-:Y:S01]  /*2ef0*/  FADD R221, R29, R221 ;  /* 0x000000dd1ddd7221 */ /* 0x000fe20000000000 */
[----:B-1----:R-:W3:Y:S04]  /*2f00*/  LDL.LU R227, [R1+0x30] ;  /* 0x0000300001e37983 */ /* 0x002ee80000300800 */
[----:B------:R1:W-:Y:S01]  /*2f10*/  STL [R1+0x8c], R226 ;  /* 0x00008ce201007387 */ /* 0x0003e20000100800 */
[----:B------:R-:W-:-:S01]  /*2f20*/  FADD R220, R30, R220 ;  /* 0x000000dc1edc7221 */ /* 0x000fc20000000000 */
[----:B------:R-:W-:-:S02]  /*2f30*/  FADD R219, R31, R219 ;  /* 0x000000db1fdb7221 */ /* 0x000fc40000000000 */
[----:B-1----:R-:W4:Y:S04]  /*2f40*/  LDL.LU R226, [R1+0x2c] ;  /* 0x00002c0001e27983 */ /* 0x002f280000300800 */
[----:B------:R1:W-:Y:S01]  /*2f50*/  STL [R1+0x90], R225 ;  /* 0x000090e101007387 */ /* 0x0003e20000100800 */
[----:B------:R-:W-:-:S03]  /*2f60*/  FADD R218, R32, R218 ;  /* 0x000000da20da7221 */ /* 0x000fc60000000000 */
[----:B-1----:R-:W2:Y:S04]  /*2f70*/  LDL.LU R225, [R1+0x28] ;  /* 0x0000280001e17983 */ /* 0x002ea80000300800 */
        /* <DEDUP_REMOVED lines=9> */
[----:B------:R1:W-:Y:S04]  /*3010*/  STL [R1+0xa0], R221 ;  /* 0x0000a0dd01007387 */ /* 0x0003e80000100800 */
        /* <DEDUP_REMOVED lines=12> */
[----:B-1----:R-:W2:Y:S01]  /*30e0*/  LDL.LU R215, [R1] ;  /* 0x0000000001d77983 */ /* 0x002ea20000300800 */
[----:B------:R-:W-:-:S01]  /*30f0*/  FADD R214, R36, R214 ;  /* 0x000000d624d67221 */ /* 0x000fc20000000000 */
[----:B------:R-:W-:Y:S01]  /*3100*/  FADD R213, R37, R213 ;  /* 0x000000d525d57221 */ /* 0x000fe20000000000 */
[----:B------:R-:W-:-:S01]  /*3110*/  FADD R212, R38, R212 ;  /* 0x000000d426d47221 */ /* 0x000fc20000000000 */
[----:B------:R-:W-:Y:S01]  /*3120*/  FADD R211, R39, R211 ;  /* 0x000000d327d37221 */ /* 0x000fe20000000000 */
[----:B------:R-:W-:-:S01]  /*3130*/  FADD R210, R40, R210 ;  /* 0x000000d228d27221 */ /* 0x000fc20000000000 */
[----:B------:R-:W-:Y:S01]  /*3140*/  STL [R1+0xbc], R214 ;  /* 0x0000bcd601007387 */ /* 0x000fe20000100800 */
        /* <DEDUP_REMOVED lines=11> */
[----:B------:R1:W-:Y:S01]  /*3200*/  STL [R1+0xc8], R211 ;  /* 0x0000c8d301007387 */ /* 0x0003e20000100800 */
[----:B------:R-:W-:-:S01]  /*3210*/  FADD R200, R50, R200 ;  /* 0x000000c832c87221 */ /* 0x000fc20000000000 */
[----:B------:R-:W-:Y:S01]  /*3220*/  FADD R199, R51, R199 ;  /* 0x000000c733c77221 */ /* 0x000fe20000000000 */
        /* <DEDUP_REMOVED lines=69> */
[----:B-----5:R-:W-:Y:S01]  /*3680*/  FADD R0, R121, R0 ;  /* 0x0000000079007221 */ /* 0x020fe20000000000 */
[----:B---3--:R-:W-:-:S01]  /*3690*/  FADD R227, R134, R227 ;  /* 0x000000e386e37221 */ /* 0x008fc20000000000 */
[----:B----4-:R-:W-:Y:S01]  /*36a0*/  FADD R226, R133, R226 ;  /* 0x000000e285e27221 */ /* 0x010fe20000000000 */
[----:B--2---:R-:W-:-:S01]  /*36b0*/  FADD R225, R132, R225 ;  /* 0x000000e184e17221 */ /* 0x004fc20000000000 */
        /* <DEDUP_REMOVED lines=9> */
[----:B------:R-:W-:-:S05]  /*3750*/  FADD R215, R122, R215 ;  /* 0x000000d77ad77221 */ /* 0x000fca0000000000 */
[----:B------:R2:W-:Y:S04]  /*3760*/  STL [R1], R215 ;  /* 0x000000d701007387 */ /* 0x0005e80000100800 */
[----:B------:R3:W-:Y:S04]  /*3770*/  STL [R1+0x4], R216 ;  /* 0x000004d801007387 */ /* 0x0007e80000100800 */
        /* <DEDUP_REMOVED lines=8> */
[----:B-1----:R-:W4:Y:S04]  /*3800*/  LDL.LU R211, [R1+0x34] ;  /* 0x0000340001d37983 */ /* 0x002f280000300800 */
[----:B------:R1:W-:Y:S04]  /*3810*/  STL [R1+0x28], R225 ;  /* 0x000028e101007387 */ /* 0x0003e80000100800 */
[----:B------:R-:W4:Y:S04]  /*3820*/  LDL.LU R212, [R1+0x38] ;  /* 0x0000380001d47983 */ /* 0x000f280000300800 */
[----:B------:R1:W-:Y:S04]  /*3830*/  STL [R1+0x2c], R226 ;  /* 0x00002ce201007387 */ /* 0x0003e80000100800 */
[----:B------:R-:W4:Y:S04]  /*3840*/  LDL.LU R213, [R1+0x3c] ;  /* 0x00003c0001d57983 */ /* 0x000f280000300800 */
[----:B------:R1:W-:Y:S04]  /*3850*/  STL [R1+0x30], R227 ;  /* 0x000030e301007387 */ /* 0x0003e80000100800 */
[----:B------:R-:W4:Y:S04]  /*3860*/  LDL.LU R214, [R1+0x40] ;  /* 0x0000400001d67983 */ /* 0x000f280000300800 */
[----:B--2---:R-:W2:Y:S04]  /*3870*/  LDL.LU R215, [R1+0x44] ;  /* 0x0000440001d77983 */ /* 0x004ea80000300800 */
[----:B---3--:R-:W3:Y:S04]  /*3880*/  LDL.LU R216, [R1+0x48] ;  /* 0x0000480001d87983 */ /* 0x008ee80000300800 */
[----:B----4-:R-:W4:Y:S04]  /*3890*/  LDL.LU R217, [R1+0x4c] ;  /* 0x00004c0001d97983 */ /* 0x010f280000300800 */
[----:B0-----:R-:W4:Y:S04]  /*38a0*/  LDL.LU R218, [R1+0x50] ;  /* 0x0000500001da7983 */ /* 0x001f280000300800 */
[----:B------:R-:W4:Y:S04]  /*38b0*/  LDL.LU R219, [R1+0x54] ;  /* 0x0000540001db7983 */ /* 0x000f280000300800 */
[----:B------:R-:W4:Y:S04]  /*38c0*/  LDL.LU R220, [R1+0x58] ;  /* 0x0000580001dc7983 */ /* 0x000f280000300800 */
[----:B------:R-:W4:Y:S04]  /*38d0*/  LDL.LU R221, [R1+0x5c] ;  /* 0x00005c0001dd7983 */ /* 0x000f280000300800 */
[----:B------:R-:W4:Y:S04]  /*38e0*/  LDL.LU R222, [R1+0x60] ;  /* 0x0000600001de7983 */ /* 0x000f280000300800 */
[----:B------:R-:W4:Y:S04]  /*38f0*/  LDL.LU R223, [R1+0x64] ;  /* 0x0000640001df7983 */ /* 0x000f280000300800 */
[----:B------:R-:W4:Y:S04]  /*3900*/  LDL.LU R224, [R1+0x68] ;  /* 0x0000680001e07983 */ /* 0x000f280000300800 */
[----:B-1----:R-:W4:Y:S04]  /*3910*/  LDL.LU R225, [R1+0x6c] ;  /* 0x00006c0001e17983 */ /* 0x002f280000300800 */
[----:B------:R-:W4:Y:S04]  /*3920*/  LDL.LU R226, [R1+0x70] ;  /* 0x0000700001e27983 */ /* 0x000f280000300800 */
[----:B------:R-:W4:Y:S01]  /*3930*/  LDL.LU R227, [R1+0x74] ;  /* 0x0000740001e37983 */ /* 0x000f220000300800 */
[----:B------:R-:W-:-:S05]  /*3940*/  FADD R211, R135, R211 ;  /* 0x000000d387d37221 */ /* 0x000fca0000000000 */
[----:B------:R0:W-:Y:S01]  /*3950*/  STL [R1+0x34], R211 ;  /* 0x000034d301007387 */ /* 0x0001e20000100800 */
[----:B------:R-:W-:-:S03]  /*3960*/  FADD R212, R136, R212 ;  /* 0x000000d488d47221 */ /* 0x000fc60000000000 */
[----:B0-----:R1:W5:Y:S01]  /*3970*/  LDL.LU R211, [R1+0xc8] ;  /* 0x0000c80001d37983 */ /* 0x0013620000300800 */
[----:B------:R-:W-:-:S03]  /*3980*/  FADD R213, R137, R213 ;  /* 0x000000d589d57221 */ /* 0x000fc60000000000 */
[----:B------:R0:W-:Y:S01]  /*3990*/  STL [R1+0x38], R212 ;  /* 0x000038d401007387 */ /* 0x0001e20000100800 */
[----:B------:R-:W-:-:S01]  /*39a0*/  FADD R214, R138, R214 ;  /* 0x000000d68ad67221 */ /* 0x000fc20000000000 */
[----:B--2---:R-:W-:Y:S02]  /*39b0*/  FADD R215, R139, R215 ;  /* 0x000000d78bd77221 */ /* 0x004fe40000000000 */
[----:B0-----:R1:W5:Y:S01]  /*39c0*/  LDL.LU R212, [R1+0xc4] ;  /* 0x0000c40001d47983 */ /* 0x0013620000300800 */
[----:B---3--:R-:W-:-:S03]  /*39d0*/  FADD R216, R140, R216 ;  /* 0x000000d88cd87221 */ /* 0x008fc60000000000 */
[----:B------:R0:W-:Y:S01]  /*39e0*/  STL [R1+0x3c], R213 ;  /* 0x00003cd501007387 */ /* 0x0001e20000100800 */
[----:B----4-:R-:W-:-:S03]  /*39f0*/  FADD R217, R141, R217 ;  /* 0x000000d98dd97221 */ /* 0x010fc60000000000 */
[----:B0-----:R1:W5:Y:S01]  /*3a00*/  LDL.LU R213, [R1+0xc0] ;  /* 0x0000c00001d57983 */ /* 0x0013620000300800 */
[----:B------:R-:W-:-:S03]  /*3a10*/  FADD R218, R142, R218 ;  /* 0x000000da8eda7221 */ /* 0x000fc60000000000 */
[----:B------:R0:W-:Y:S01]  /*3a20*/  STL [R1+0x40], R214 ;  /* 0x000040d601007387 */ /* 0x0001e20000100800 */
[----:B------:R-:W-:-:S01]  /*3a30*/  FADD R219, R143, R219 ;  /* 0x000000db8fdb7221 */ /* 0x000fc20000000000 */
[----:B------:R-:W-:Y:S02]  /*3a40*/  FADD R220, R144, R220 ;  /* 0x000000dc90dc7221 */ /* 0x000fe40000000000 */
[----:B0-----:R1:W5:Y:S04]  /*3a50*/  LDL.LU R214, [R1+0xbc] ;  /* 0x0000bc0001d67983 */ /* 0x0013680000300800 */
[----:B------:R0:W-:Y:S01]  /*3a60*/  STL [R1+0x44], R215 ;  /* 0x000044d701007387 */ /* 0x0001e20000100800 */
[----:B------:R-:W-:-:S01]  /*3a70*/  FADD R221, R145, R221 ;  /* 0x000000dd91dd7221 */ /* 0x000fc20000000000 */
[----:B------:R-:W-:-:S02]  /*3a80*/  FADD R222, R146, R222 ;  /* 0x000000de92de7221 */ /* 0x000fc40000000000 */
[----:B0-----:R1:W5:Y:S04]  /*3a90*/  LDL.LU R215, [R1+0xb8] ;  /* 0x0000b80001d77983 */ /* 0x0013680000300800 */
[----:B------:R0:W-:Y:S01]  /*3aa0*/  STL [R1+0x48], R216 ;  /* 0x000048d801007387 */ /* 0x0001e20000100800 */
[----:B------:R-:W-:-:S03]  /*3ab0*/  FADD R223, R147, R223 ;  /* 0x000000df93df7221 */ /* 0x000fc60000000000 */
        /* <DEDUP_REMOVED lines=13> */
[----:B------:R0:W-:Y:S04]  /*3b90*/  STL [R1+0x5c], R221 ;  /* 0x00005cdd01007387 */ /* 0x0001e80000100800 */
        /* <DEDUP_REMOVED lines=12> */
[----:B0-----:R1:W5:Y:S01]  /*3c60*/  LDL.LU R227, [R1+0x88] ;  /* 0x0000880001e37983 */ /* 0x0013620000300800 */
[----:B------:R-:W-:-:S05]  /*3c70*/  UMOV UR6, URZ ;  /* 0x0000003f00067c82 */ /* 0x000fca0008000000 */
.L_x_24:
[----:B------:R-:W-:Y:S05]  /*3c80*/  @!P1 BRA `(.L_x_25) ;  /* 0x0000000000049947 */ /* 0x000fea0003800000 */
[----:B------:R-:W-:Y:S01]  /*3c90*/  BPT.TRAP 0x1 ;  /* 0x000000040000795c */ /* 0x000fe20000300000 */
.L_x_25:
[----:B------:R-:W-:Y:S02]  /*3ca0*/  UISETP.GT.U32.AND UP0, UPT, UR13, 0x1, UPT ;  /* 0x000000010d00788c */ /* 0x000fe4000bf04070 */
[----:B------:R-:W-:-:S04]  /*3cb0*/  ULEA UR8, UR17, UR14, 0x3 ;  /* 0x0000000e11087291 */ /* 0x000fc8000f8e183f */
[----:B------:R-:W-:Y:S01]  /*3cc0*/  UIADD3 UR8, UR8, 0x18, URZ ;  /* 0x0000001808087890 */ /* 0x000fe2000fffe03f */
[----:B------:R-:W-:-:S03]  /*3cd0*/  PLOP3.LUT P0, PT, PT, PT, UP0, 0x80, 0x0 ;  /* 0x000000000000781c */ /* 0x000fc60003f0f008 */
[----:B------:R-:W-:-:S09]  /*3ce0*/  UPRMT UR8, URZ, 0x654, UR8 ;  /* 0x000006543f087896 */ /* 0x000fd20008000008 */
[----:B------:R-:W-:Y:S01]  /*3cf0*/  SYNCS.ARRIVE.TRANS64.RED.A1T0 RZ, [UR8], RZ ;  /* 0x000000ffffff79a7 */ /* 0x000fe20008100408 */
[----:B------:R-:W-:Y:S05]  /*3d00*/  @P0 BRA `(.L_x_26) ;  /* 0x0000000000040947 */ /* 0x000fea0003800000 */
[----:B------:R-:W-:Y:S01]  /*3d10*/  BPT.TRAP 0x1 ;  /* 0x000000040000795c */ /* 0x000fe20000300000 */
.L_x_26:
[----:B------:R-:W-:Y:S01]  /*3d20*/  UIADD3 UR16, UR16, 0x1, URZ ;  /* 0x0000000110107890 */ /* 0x000fe2000fffe03f */
[C---:B------:R-:W-:Y:S01]  /*3d30*/  ISETP.GT.AND P0, PT, R228.reuse, 0x1, PT ;  /* 0x00000001e400780c */ /* 0x040fe20003f04270 */
[----:B------:R-:W-:Y:S01]  /*3d40*/  UIADD3 UR17, UR17, 0x1, URZ ;  /* 0x0000000111117890 */ /* 0x000fe2000fffe03f */
[----:B------:R-:W-:Y:S01]  /*3d50*/  VIADD R228, R228, 0xffffffff ;  /* 0xffffffffe4e47836 */ /* 0x000fe20000000000 */
[----:B------:R-:W-:Y:S02]  /*3d60*/  UISETP.NE.AND UP0, UPT, UR16, 0x3, UPT ;  /* 0x000000031000788c */ /* 0x000fe4000bf05270 */
[----:B------:R-:W-:Y:S02]  /*3d70*/  UISETP.NE.AND UP1, UPT, UR17, 0x3, UPT ;  /* 0x000000031100788c */ /* 0x000fe4000bf25270 */
[----:B------:R-:W-:Y:S02]  /*3d80*/  USEL UR8, URZ, 0x1, UP0 ;  /* 0x000000013f087887 */ /* 0x000fe40008000000 */
[----:B------:R-:W-:-:S02]  /*3d90*/  USEL UR16, UR16, URZ, UP0 ;  /* 0x0000003f10107287 */ /* 0x000fc40008000000 */
[----:B------:R-:W-:Y:S02]  /*3da0*/  USEL UR17, UR17, URZ, UP1 ;  /* 0x0000003f11117287 */ /* 0x000fe40008800000 */
[----:B-----5:R-:W-:Y:S01]  /*3db0*/  LOP3.LUT R227, R227, UR8, RZ, 0x3c, !PT ;  /* 0x00000008e3e37c12 */ /* 0x020fe2000f8e3cff */
[----:B------:R-:W-:Y:S01]  /*3dc0*/  UMOV UR8, 0x1 ;  /* 0x0000000100087882 */ /* 0x000fe20000000000 */
[----:B------:R-:W-:Y:S08]  /*3dd0*/  @P0 BRA `(.L_x_27) ;  /* 0xffffffec009c0947 */ /* 0x000ff0000383ffff */
.L_x_19:
[----:B------:R-:W-:-:S04]  /*3de0*/  UISETP.NE.AND UP0, UPT, UR6, URZ, UPT ;  /* 0x0000003f0600728c */ /* 0x000fc8000bf05270 */
[----:B------:R-:W-:-:S06]  /*3df0*/  USEL UR6, URZ, 0x1, !UP0 ;  /* 0x000000013f067887 */ /* 0x000fcc000c000000 */
[----:B------:R-:W-:-:S13]  /*3e00*/  ISETP.NE.AND P0, PT, RZ, UR6, PT ;  /* 0x00000006ff007c0c */ /* 0x000fda000bf05270 */
[----:B------:R-:W-:Y:S05]  /*3e10*/  @!P0 BRA `(.L_x_28) ;  /* 0x0000000c00dc8947 */ /* 0x000fea0003800000 */
[----:B------:R-:W3:Y:S04]  /*3e20*/  LDL.LU R227, [R1+0x74] ;  /* 0x0000740001e37983 */ /* 0x000ee80000300800 */
[----:B---3--:R3:W-:Y:S04]  /*3e30*/  STL [R1+0x88], R227 ;  /* 0x000088e301007387 */ /* 0x0087e80000100800 */
[----:B---3--:R-:W3:Y:S04]  /*3e40*/  LDL.LU R227, [R1+0x70] ;  /* 0x0000700001e37983 */ /* 0x008ee80000300800 */
        /* <DEDUP_REMOVED lines=55> */
[----:B---3--:R-:W3:Y:S01]  /*41c0*/  LDL.LU R227, [R1] ;  /* 0x0000000001e37983 */ /* 0x008ee20000300800 */
[----:B------:R-:W-:-:S02]  /*41d0*/  WARPGROUP.DEPBAR.LE gsb0, 0x0 ;  /* 0x00008000000079c5 */ /* 0x000fc40000010000 */
[----:B------:R-:W-:Y:S01]  /*41e0*/  FADD R226, R24, R226 ;  /* 0x000000e218e27221 */ /* 0x000fe20000000000 */
        /* <DEDUP_REMOVED lines=97> */
[----:B---3--:R-:W-:-:S05]  /*4800*/  FADD R227, R122, R227 ;  /* 0x000000e37ae37221 */ /* 0x008fca0000000000 */
[----:B------:R3:W-:Y:S04]  /*4810*/  STL [R1], R227 ;  /* 0x000000e301007387 */ /* 0x0007e80000100800 */
[----:B---3--:R-:W3:Y:S02]  /*4820*/  LDL.LU R227, [R1+0xf8] ;  /* 0x0000f80001e37983 */ /* 0x008ee40000300800 */
[----:B---3--:R-:W-:-:S05]  /*4830*/  FADD R227, R123, R227 ;  /* 0x000000e37be37221 */ /* 0x008fca0000000000 */
[----:B------:R3:W-:Y:S04]  /*4840*/  STL [R1+0x4], R227 ;  /* 0x000004e301007387 */ /* 0x0007e80000100800 */
        /* <DEDUP_REMOVED lines=83> */
[----:B------:R3:W-:Y:S02]  /*4d80*/  STL [R1+0x74], R227 ;  /* 0x000074e301007387 */ /* 0x0007e40000100800 */
.L_x_28:
[----:B------:R-:W-:Y:S02]  /*4d90*/  WARPGROUP.DEPBAR.LE gsb0, 0x0 ;  /* 0x00008000000079c5 */ /* 0x000fe40000010000 */
[----:B------:R-:W4:Y:S02]  /*4da0*/  LDC R24, c[0x0][0x28c] ;  /* 0x0000a300ff187b82 */ /* 0x000f240000000800 */
[----:B----4-:R-:W-:-:S13]  /*4db0*/  ISETP.GE.AND P0, PT, R24, 0x1, PT ;  /* 0x000000011800780c */ /* 0x010fda0003f06270 */
[----:B------:R-:W-:Y:S05]  /*4dc0*/  @!P0 BRA `(.L_x_29) ;  /* 0x0000000000488947 */ /* 0x000fea0003800000 */
[----:B------:R-:W-:-:S06]  /*4dd0*/  UISETP.NE.AND UP0, UPT, UR23, 0x3, UPT ;  /* 0x000000031700788c */ /* 0x000fcc000bf05270 */
[----:B------:R-:W-:-:S13]  /*4de0*/  PLOP3.LUT P0, PT, PT, PT, UP0, 0x80, 0x0 ;  /* 0x000000000000781c */ /* 0x000fda0003f0f008 */
[----:B------:R-:W-:Y:S05]  /*4df0*/  @!P0 BRA `(.L_x_30) ;  /* 0x0000000000048947 */ /* 0x000fea0003800000 */
[----:B------:R-:W-:Y:S01]  /*4e00*/  BPT.TRAP 0x1 ;  /* 0x000000040000795c */ /* 0x000fe20000300000 */
.L_x_30:
[----:B------:R-:W-:-:S04]  /*4e10*/  UISETP.LT.AND UP0, UPT, UR12, 0x1, UPT ;  /* 0x000000010c00788c */ /* 0x000fc8000bf01270 */
[----:B------:R-:W-:Y:S02]  /*4e20*/  USEL UR8, UR12, 0x1, UP0 ;  /* 0x000000010c087887 */ /* 0x000fe40008000000 */
[----:B------:R-:W-:Y:S02]  /*4e30*/  UISETP.GT.U32.AND UP0, UPT, UR13, 0x1, UPT ;  /* 0x000000010d00788c */ /* 0x000fe4000bf04070 */
[----:B------:R-:W-:-:S04]  /*4e40*/  UIADD3 UR8, UR5, UR12, -UR8 ;  /* 0x0000000c05087290 */ /* 0x000fc8000fffe808 */
[----:B------:R-:W-:Y:S01]  /*4e50*/  UIMAD.WIDE.U32 UR6, UR8, -0x55555555, URZ ;  /* 0xaaaaaaab080678a5 */ /* 0x000fe2000f8e003f */
[----:B------:R-:W-:-:S03]  /*4e60*/  PLOP3.LUT P0, PT, PT, PT, UP0, 0x80, 0x0 ;  /* 0x000000000000781c */ /* 0x000fc60003f0f008 */
[----:B------:R-:W-:-:S04]  /*4e70*/  USHF.R.U32.HI UR6, URZ, 0x1, UR7 ;  /* 0x000000013f067899 */ /* 0x000fc80008011607 */
[----:B------:R-:W-:-:S04]  /*4e80*/  UIMAD UR8, UR6, -0x3, UR8 ;  /* 0xfffffffd060878a4 */ /* 0x000fc8000f8e0208 */
[----:B------:R-:W-:-:S04]  /*4e90*/  ULEA UR8, UR8, UR14, 0x3 ;  /* 0x0000000e08087291 */ /* 0x000fc8000f8e183f */
[----:B------:R-:W-:-:S04]  /*4ea0*/  UIADD3 UR8, UR8, 0x18, URZ ;  /* 0x0000001808087890 */ /* 0x000fc8000fffe03f */
[----:B------:R-:W-:-:S09]  /*4eb0*/  UPRMT UR8, URZ, 0x654, UR8 ;  /* 0x000006543f087896 */ /* 0x000fd20008000008 */
[----:B------:R-:W-:Y:S01]  /*4ec0*/  SYNCS.ARRIVE.TRANS64.RED.A1T0 RZ, [UR8], RZ ;  /* 0x000000ffffff79a7 */ /* 0x000fe20008100408 */
[----:B------:R-:W-:Y:S05]  /*4ed0*/  @P0 BRA `(.L_x_29) ;  /* 0x0000000000040947 */ /* 0x000fea0003800000 */
[----:B------:R-:W-:Y:S01]  /*4ee0*/  BPT.TRAP 0x1 ;  /* 0x000000040000795c */ /* 0x000fe20000300000 */
.L_x_29:
[----:B------:R4:W-:Y:S01]  /*4ef0*/  STL [R1+0x8c], R2 ;  /* 0x00008c0201007387 */ /* 0x0009e20000100800 */
[----:B------:R-:W0:Y:S01]  /*4f00*/  LDC R28, c[0x0][0x288] ;  /* 0x0000a200ff1c7b82 */ /* 0x000e220000000800 */
[----:B------:R-:W-:Y:S02]  /*4f10*/  UIADD3 UR9, UR12, UR5, URZ ;  /* 0x000000050c097290 */ /* 0x000fe4000fffe03f */
[----:B------:R1:W-:Y:S01]  /*4f20*/  STL [R1+0x88], R0 ;  /* 0x0000880001007387 */ /* 0x0003e20000100800 */
[----:B------:R-:W-:Y:S01]  /*4f30*/  USHF.R.S32.HI UR10, URZ, 0x1f, UR22 ;  /* 0x0000001f3f0a7899 */ /* 0x000fe20008011416 */
[----:B------:R-:W-:Y:S01]  /*4f40*/  ULDC.64 UR14, c[0x0][0x5d0] ;  /* 0x00017400000e7ab9 */ /* 0x000fe20000000a00 */
[----:B------:R-:W-:Y:S01]  /*4f50*/  ULDC UR11, c[0x0][0x284] ;  /* 0x0000a100000b7ab9 */ /* 0x000fe20000000800 */
[----:B----4-:R-:W4:Y:S01]  /*4f60*/  S2R R2, SR_TID.X ;  /* 0x0000000000027919 */ /* 0x010f220000002100 */
[----:B-1----:R-:W2:Y:S04]  /*4f70*/  LDL.LU R0, [R1+0x80] ;  /* 0x0000800001007983 */ /* 0x002ea80000300800 */
[----:B---3--:R-:W3:Y:S01]  /*4f80*/  LDL.LU R227, [R1+0x84] ;  /* 0x0000840001e37983 */ /* 0x008ee20000300800 */
[----:B------:R-:W-:-:S02]  /*4f90*/  UISETP.GT.U32.AND UP0, UPT, UR9, 0x2, UPT ;  /* 0x000000020900788c */ /* 0x000fc4000bf04070 */
[----:B------:R-:W-:Y:S01]  /*4fa0*/  UISETP.GE.U32.AND UP1, UPT, UR12, 0x3, UPT ;  /* 0x000000030c00788c */ /* 0x000fe2000bf26070 */
[--C-:B----4-:R-:W-:Y:S02]  /*4fb0*/  SHF.R.U32.HI R24, RZ, 0x2, R2.reuse ;  /* 0x00000002ff187819 */ /* 0x110fe40000011602 */
[----:B------:R-:W-:Y:S02]  /*4fc0*/  LOP3.LUT R26, R2, 0x60, RZ, 0xc0, !PT ;  /* 0x00000060021a7812 */ /* 0x000fe400078ec0ff */
[----:B------:R-:W-:Y:S02]  /*4fd0*/  SHF.R.U32.HI R27, RZ, 0x7, R2 ;  /* 0x00000007ff1b7819 */ /* 0x000fe40000011602 */
[----:B------:R-:W-:Y:S02]  /*4fe0*/  LOP3.LUT R25, R24, 0x7, RZ, 0xc0, !PT ;  /* 0x0000000718197812 */ /* 0x000fe400078ec0ff */
[----:B------:R-:W-:Y:S02]  /*4ff0*/  SHF.R.U32.HI R26, RZ, 0x1, R26 ;  /* 0x00000001ff1a7819 */ /* 0x000fe4000001161a */
[----:B------:R-:W-:-:S02]  /*5000*/  LOP3.LUT R24, R27, 0x1, RZ, 0xc0, !PT ;  /* 0x000000011b187812 */ /* 0x000fc400078ec0ff */
[----:B------:R-:W-:-:S03]  /*5010*/  IADD3 R29, RZ, -R26, -R25 ;  /* 0x8000001aff1d7210 */ /* 0x000fc60007ffe819 */
[C---:B------:R-:W-:Y:S02]  /*5020*/  IMAD.SHL.U32 R30, R24.reuse, 0x40, RZ ;  /* 0x00000040181e7824 */ /* 0x040fe400078e00ff */
[----:B------:R-:W-:Y:S02]  /*5030*/  IMAD R29, R24, -0x40, R29 ;  /* 0xffffffc0181d7824 */ /* 0x000fe400078e021d */
[----:B------:R-:W-:Y:S01]  /*5040*/  IMAD.SHL.U32 R24, R2, 0x2, RZ ;  /* 0x0000000202187824 */ /* 0x000fe200078e00ff */
[----:B------:R-:W-:-:S04]  /*5050*/  LOP3.LUT R27, R30, 0x40, R25, 0xe2, !PT ;  /* 0x000000401e1b7812 */ /* 0x000fc800078ee219 */
[----:B------:R-:W-:Y:S02]  /*5060*/  LOP3.LUT R30, R24, 0x6, RZ, 0xc0, !PT ;  /* 0x00000006181e7812 */ /* 0x000fe400078ec0ff */
[----:B------:R-:W-:Y:S02]  /*5070*/  LOP3.LUT R24, R2, 0x3, RZ, 0xc0, !PT ;  /* 0x0000000302187812 */ /* 0x000fe400078ec0ff */
[----:B------:R1:W5:Y:S01]  /*5080*/  LDL.LU R2, [R1+0x8c] ;  /* 0x00008c0001027983 */ /* 0x0003620000300800 */
[----:B------:R-:W-:Y:S01]  /*5090*/  UIMAD.WIDE.U32 UR6, UR9, -0x55555555, URZ ;  /* 0xaaaaaaab090678a5 */ /* 0x000fe2000f8e003f */
[----:B--2---:R-:W-:Y:S01]  /*50a0*/  PRMT R30, R30, 0x6540, R0 ;  /* 0x000065401e1e7816 */ /* 0x004fe20000000000 */
[----:B------:R-:W-:Y:S02]  /*50b0*/  IMAD.SHL.U32 R35, R0, 0x100, RZ ;  /* 0x0000010000237824 */ /* 0x000fe400078e00ff */
[----:B------:R1:W5:Y:S01]  /*50c0*/  LDL.LU R0, [R1+0x88] ;  /* 0x0000880001007983 */ /* 0x0003620000300800 */
[----:B0-----:R-:W-:Y:S01]  /*50d0*/  IMAD R34, R24, -0x2, R28 ;  /* 0xfffffffe18227824 */ /* 0x001fe200078e021c */
[----:B------:R-:W-:Y:S01]  /*50e0*/  UIMAD UR5, UR10, UR14, URZ ;  /* 0x0000000e0a0572a4 */ /* 0x000fe2000f8e023f */
[----:B------:R-:W-:Y:S01]  /*50f0*/  ISETP.GE.AND P0, PT, R35, R28, PT ;  /* 0x0000001c2300720c */ /* 0x000fe20003f06270 */
[C---:B---3--:R-:W-:Y:S01]  /*5100*/  IMAD.SHL.U32 R28, R227.reuse, 0x80, RZ ;  /* 0x00000080e31c7824 */ /* 0x048fe200078e00ff */
[----:B------:R-:W-:Y:S01]  /*5110*/  UISETP.LT.U32.AND UP0, UPT, UR12, 0x3, UP0 ;  /* 0x000000030c00788c */ /* 0x000fe20008701070 */
[--C-:B------:R-:W-:Y:S01]  /*5120*/  SHF.R.S32.HI R31, RZ, 0x1f, R30.reuse ;  /* 0x0000001fff1f7819 */ /* 0x100fe2000001141e */
[----:B------:R-:W-:Y:S01]  /*5130*/  UIMAD UR8, UR22, UR15, UR5 ;  /* 0x0000000f160872a4 */ /* 0x000fe2000f8e0205 */
[----:B------:R-:W-:Y:S01]  /*5140*/  IMAD.U32 R25, RZ, RZ, UR14 ;  /* 0x0000000eff197e24 */ /* 0x000fe2000f8e00ff */
[C---:B------:R-:W-:Y:S01]  /*5150*/  ISETP.GE.OR P0, PT, R28.reuse, UR11, P0 ;  /* 0x0000000b1c007c0c */ /* 0x040fe20008706670 */
[----:B------:R-:W-:Y:S01]  /*5160*/  USEL UR5, URZ, 0x1, !UP0 ;  /* 0x000000013f057887 */ /* 0x000fe2000c000000 */
[----:B------:R-:W-:Y:S01]  /*5170*/  IMAD.WIDE R32, R227, 0x80, RZ ;  /* 0x00000080e3207825 */ /* 0x000fe200078e02ff */
[----:B------:R-:W-:Y:S01]  /*5180*/  USHF.R.U32.HI UR6, URZ, 0x1, UR7 ;  /* 0x000000013f067899 */ /* 0x000fe20008011607 */
[----:B------:R-:W-:Y:S01]  /*5190*/  IADD3 R38, -R28, UR11, R29 ;  /* 0x0000000b1c267c10 */ /* 0x000fe2000fffe11d */
[----:B------:R-:W-:Y:S01]  /*51a0*/  ULOP3.LUT UR4, UR4, UR5, URZ, 0x3c, !UPT ;  /* 0x0000000504047292 */ /* 0x000fe2000f8e3c3f */
[----:B------:R-:W-:Y:S01]  /*51b0*/  IMAD.WIDE.U32 R24, R25, UR22, R30 ;  /* 0x0000001619187c25 */ /* 0x000fe2000f8e001e */
[----:B------:R-:W-:Y:S01]  /*51c0*/  UIMAD UR5, UR6, -0x3, UR9 ;  /* 0xfffffffd060578a4 */ /* 0x000fe2000f8e0209 */
[----:B------:R-:W-:Y:S01]  /*51d0*/  LOP3.LUT R39, R32, R27, R26, 0xfe, !PT ;  /* 0x0000001b20277212 */ /* 0x000fe200078efe1a */
[----:B------:R-:W-:Y:S01]  /*51e0*/  @UP1 ULOP3.LUT UR4, UR4, 0x1, UR6, 0x78, !UPT ;  /* 0x0000000104041892 */ /* 0x000fe2000f8e7806 */
[----:B------:R-:W-:-:S02]  /*51f0*/  VIADD R25, R25, UR8 ;  /* 0x0000000819197c36 */ /* 0x000fc40008000000 */
[----:B------:R-:W-:Y:S02]  /*5200*/  IMAD.IADD R35, R34, 0x1, -R35 ;  /* 0x0000000122237824 */ /* 0x000fe400078e0a23 */
[----:B------:R-:W-:Y:S01]  /*5210*/  IMAD.MOV.U32 R34, RZ, RZ, -0x1 ;  /* 0xffffffffff227424 */ /* 0x000fe200078e00ff */
[----:B-1----:R-:W-:Y:S06]  /*5220*/  @P0 BRA `(.L_x_31) ;  /* 0x0000008c00980947 */ /* 0x002fec0003800000 */
[----:B------:R-:W0:Y:S01]  /*5230*/  LDC.64 R28, c[0x0][0x5c8] ;  /* 0x00017200ff1c7b82 */ /* 0x000e220000000a00 */
[----:B------:R-:W-:Y:S01]  /*5240*/  ULDC.64 UR6, c[0x0][0x5c0] ;  /* 0x0001700000067ab9 */ /* 0x000fe20000000a00 */
[----:B------:R-:W-:Y:S01]  /*5250*/  BSSY B0, `(.L_x_31) ;  /* 0x00008e3000007945 */ /* 0x000fe20003800000 */
[-C--:B0-----:R-:W-:Y:S02]  /*5260*/  IMAD R26, R33, R28.reuse, RZ ;  /* 0x0000001c211a7224 */ /* 0x081fe400078e02ff */
[----:B------:R-:W-:-:S04]  /*5270*/  IMAD.WIDE.U32 R24, R39, R28, R24 ;  /* 0x0000001c27187225 */ /* 0x000fc800078e0018 */
[----:B------:R-:W-:Y:S01]  /*5280*/  IMAD R27, R39, R29, R26 ;  /* 0x0000001d271b7224 */ /* 0x000fe200078e021a */
[----:B------:R-:W-:Y:S02]  /*5290*/  LEA R26, P0, R28, R24, 0x3 ;  /* 0x000000181c1a7211 */ /* 0x000fe400078018ff */
[----:B------:R-:W-:Y:S01]  /*52a0*/  IADD3 R24, P1, R24, UR6, RZ ;  /* 0x0000000618187c10 */ /* 0x000fe2000ff3e0ff */
[----:B------:R-:W-:Y:S01]  /*52b0*/  IMAD.IADD R27, R25, 0x1, R27 ;  /* 0x00000001191b7824 */ /* 0x000fe200078e021b */
[----:B------:R-:W-:-:S04]  /*52c0*/  IADD3 R26, P3, R26, UR6, RZ ;  /* 0x000000061a1a7c10 */ /* 0x000fc8000ff7e0ff */
[----:B------:R-:W-:Y:S02]  /*52d0*/  LEA.HI.X R28, R28, R27, R29, 0x3, P0 ;  /* 0x0000001b1c1c7211 */ /* 0x000fe400000f1c1d */
[----:B------:R-:W-:Y:S02]  /*52e0*/  FSETP.NEU.AND P0, PT, RZ, UR21, PT ;  /* 0x00000015ff007c0b */ /* 0x000fe4000bf0d000 */
[----:B------:R-:W-:Y:S02]  /*52f0*/  IADD3.X R25, R27, UR7, RZ, P1, !PT ;  /* 0x000000071b197c10 */ /* 0x000fe40008ffe4ff */
[----:B------:R-:W-:-:S09]  /*5300*/  IADD3.X R27, R28, UR7, RZ, P3, !PT ;  /* 0x000000071c1b7c10 */ /* 0x000fd20009ffe4ff */
[----:B------:R-:W-:Y:S05]  /*5310*/  @!P0 BRA `(.L_x_32) ;  /* 0x0000006800d88947 */ /* 0x000fea0003800000 */
[----:B------:R-:W-:Y:S01]  /*5320*/  ULDC.64 UR8, c[0x0][0x5b8] ;  /* 0x00016e0000087ab9 */ /* 0x000fe20000000a00 */
[----:B------:R-:W-:Y:S01]  /*5330*/  ISETP.GE.AND P0, PT, R38, 0x1, PT ;  /* 0x000000012600780c */ /* 0x000fe20003f06270 */
[----:B------:R-:W-:Y:S02]  /*5340*/  UIMAD UR6, UR10, UR8, URZ ;  /* 0x000000080a0672a4 */ /* 0x000fe4000f8e023f */
[----:B------:R-:W-:Y:S01]  /*5350*/  IMAD.U32 R29, RZ, RZ, UR8 ;  /* 0x00000008ff1d7e24 */ /* 0x000fe2000f8e00ff */
[----:B------:R-:W-:Y:S01]  /*5360*/  BSSY B1, `(.L_x_33) ;  /* 0x000000f000017945 */ /* 0x000fe20003800000 */
[----:B------:R-:W-:Y:S01]  /*5370*/  ISETP.LT.OR P4, PT, R35, 0x1, !P0 ;  /* 0x000000012300780c */ /* 0x000fe20004781670 */
[----:B------:R-:W-:Y:S02]  /*5380*/  UIMAD UR6, UR22, UR9, UR6 ;  /* 0x00000009160672a4 */ /* 0x000fe4000f8e0206 */
[----:B------:R-:W-:Y:S01]  /*5390*/  IMAD.WIDE.U32 R30, R29, UR22, R30 ;  /* 0x000000161d1e7c25 */ /* 0x000fe2000f8e001e */
[----:B------:R-:W-:-:S03]  /*53a0*/  ULDC.64 UR8, c[0x0][0x5a8] ;  /* 0x00016a0000087ab9 */ /* 0x000fc60000000a00 */
[----:B------:R-:W-:Y:S01]  /*53b0*/  VIADD R31, R31, UR6 ;  /* 0x000000061f1f7c36 */ /* 0x000fe20008000000 */
[----:B------:R-:W-:Y:S02]  /*53c0*/  ULDC.64 UR6, c[0x0][0x5b0] ;  /* 0x00016c0000067ab9 */ /* 0x000fe40000000a00 */
[----:B------:R-:W-:Y:S02]  /*53d0*/  IMAD R36, R33, UR6, RZ ;  /* 0x0000000621247c24 */ /* 0x000fe4000f8e02ff */
[----:B------:R-:W-:-:S04]  /*53e0*/  IMAD.WIDE.U32 R28, R39, UR6, R30 ;  /* 0x00000006271c7c25 */ /* 0x000fc8000f8e001e */
[--C-:B------:R-:W-:Y:S01]  /*53f0*/  IMAD R37, R39, UR7, R36.reuse ;  /* 0x0000000727257c24 */ /* 0x100fe2000f8e0224 */
[----:B------:R-:W-:Y:S02]  /*5400*/  IADD3 R28, P1, R28, UR8, RZ ;  /* 0x000000081c1c7c10 */ /* 0x000fe4000ff3e0ff */
[----:B------:R-:W-:Y:S02]  /*5410*/  PRMT R36, RZ, 0x7610, R36 ;  /* 0x00007610ff247816 */ /* 0x000fe40000000024 */
[----:B------:R-:W-:Y:S01]  /*5420*/  IADD3.X R29, R29, UR9, R37, P1, !PT ;  /* 0x000000091d1d7c10 */ /* 0x000fe20008ffe425 */
[----:B------:R-:W-:Y:S08]  /*5430*/  @P4 BRA `(.L_x_34) ;  /* 0x0000000000044947 */ /* 0x000ff00003800000 */
[----:B------:R0:W5:Y:S02]  /*5440*/  LDG.E.U8 R36, desc[UR18][R28.64] ;  /* 0x000000121c247981 */ /* 0x000164000c1e1100 */
.L_x_34:
[----:B------:R-:W-:Y:S05]  /*5450*/  BSYNC B1 ;  /* 0x0000000000017941 */ /* 0x000fea0003800000 */
.L_x_33:
[----:B-----5:R-:W-:Y:S01]  /*5460*/  LOP3.LUT R36, R36, 0xff, RZ, 0xc0, !PT ;  /* 0x000000ff24247812 */ /* 0x020fe200078ec0ff */
[----:B------:R-:W-:Y:S01]  /*5470*/  BSSY B1, `(.L_x_35) ;  /* 0x000000b000017945 */ /* 0x000fe20003800000 */
[----:B------:R-:W-:Y:S02]  /*5480*/  ISETP.LT.OR P3, PT, R35, 0x2, !P0 ;  /* 0x000000022300780c */ /* 0x000fe40004761670 */
[----:B------:R-:W-:-:S05]  /*5490*/  F2FP.F16.E4M3.UNPACK_B R36, R36 ;  /* 0x00000024ff24723e */ /* 0x000fca00020006ff */
[----:B------:R-:W-:-:S05]  /*54a0*/  HADD2.F32 R36, -RZ, R36.H0_H0 ;  /* 0x20000024ff247230 */ /* 0x000fca0000004100 */
[----:B------:R-:W-:Y:S01]  /*54b0*/  FMUL R37, R36, UR21 ;  /* 0x0000001524257c20 */ /* 0x000fe20008400000 */
[----:B------:R-:W-:-:S03]  /*54c0*/  PRMT R36, RZ, 0x7610, R36 ;  /* 0x00007610ff247816 */ /* 0x000fc60000000024 */
[----:B------:R-:W-:-:S05]  /*54d0*/  FFMA R37, R226, UR20, R37 ;  /* 0x00000014e2257c23 */ /* 0x000fca0008000025 */
[----:B------:R-:W-:-:S05]  /*54e0*/  F2FP.SATFINITE.E4M3.F32.PACK_AB_MERGE_C R37, RZ, R37, RZ ;  /* 0x00000025ff25723e */ /* 0x000fca00048070ff */
[----:B------:R1:W-:Y:S01]  /*54f0*/  @!P4 STG.E.U8 desc[UR18][R24.64], R37 ;  /* 0x000000251800c986 */ /* 0x0003e2000c101112 */
[----:B------:R-:W-:Y:S05]  /*5500*/  @P3 BRA `(.L_x_36) ;  /* 0x0000000000043947 */ /* 0x000fea0003800000 */
[----:B------:R2:W5:Y:S02]  /*5510*/  LDG.E.U8 R36, desc[UR18][R28.64+0x1] ;  /* 0x000001121c247981 */ /* 0x000564000c1e1100 */
.L_x_36:
[----:B------:R-:W-:Y:S05]  /*5520*/  BSYNC B1 ;  /* 0x0000000000017941 */ /* 0x000fea0003800000 */
.L_x_35:
[----:B-----5:R-:W-:Y:S01]  /*5530*/  LOP3.LUT R36, R36, 0xff, RZ, 0xc0, !PT ;  /* 0x000000ff24247812 */ /* 0x020fe200078ec0ff */
[----:B------:R-:W-:Y:S01]  /*5540*/  BSSY B1, `(.L_x_37) ;  /* 0x0000013000017945 */ /* 0x000fe20003800000 */
[----:B-1----:R-:W-:Y:S02]  /*5550*/  IADD3 R37, P1, R39, 0x8, RZ ;  /* 0x0000000827257810 */ /* 0x002fe40007f3e0ff */
[----:B------:R-:W-:-:S03]  /*5560*/  F2FP.F16.E4M3.UNPACK_B R36, R36 ;  /* 0x00000024ff24723e */ /* 0x000fc600020006ff */
[----:B------:R-:W-:Y:S01]  /*5570*/  IMAD.X R32, RZ, RZ, R33, P1 ;  /* 0x000000ffff207224 */ /* 0x000fe200008e0621 */
[----:B------:R-:W-:Y:S01]  /*5580*/  ISETP.GE.AND P1, PT, R38, 0x9, PT ;  /* 0x000000092600780c */ /* 0x000fe20003f26270 */
[----:B------:R-:W-:Y:S02]  /*5590*/  HADD2.F32 R36, -RZ, R36.H0_H0 ;  /* 0x20000024ff247230 */ /* 0x000fe40000004100 */
[----:B------:R-:W-:Y:S01]  /*55a0*/  IMAD R32, R32, UR6, RZ ;  /* 0x0000000620207c24 */ /* 0x000fe2000f8e02ff */
[----:B------:R-:W-:Y:S01]  /*55b0*/  ISETP.LT.OR P5, PT, R35, 0x1, !P1 ;  /* 0x000000012300780c */ /* 0x000fe20004fa1670 */
[----:B------:R-:W-:-:S04]  /*55c0*/  IMAD.WIDE.U32 R30, R37, UR6, R30 ;  /* 0x00000006251e7c25 */ /* 0x000fc8000f8e001e */
[----:B------:R-:W-:Y:S01]  /*55d0*/  FMUL R36, R36, UR21 ;  /* 0x0000001524247c20 */ /* 0x000fe20008400000 */
[----:B------:R-:W-:-:S03]  /*55e0*/  IMAD R37, R37, UR7, R32 ;  /* 0x0000000725257c24 */ /* 0x000fc6000f8e0220 */
[----:B------:R-:W-:Y:S01]  /*55f0*/  FFMA R36, R225, UR20, R36 ;  /* 0x00000014e1247c23 */ /* 0x000fe20008000024 */
[----:B------:R-:W-:Y:S02]  /*5600*/  IADD3 R30, P4, R30, UR8, RZ ;  /* 0x000000081e1e7c10 */ /* 0x000fe4000ff9e0ff */
[----:B------:R-:W-:Y:S02]  /*5610*/  PRMT R32, RZ, 0x7610, R32 ;  /* 0x00007610ff207816 */ /* 0x000fe40000000020 */
[----:B------:R-:W-:Y:S02]  /*5620*/  F2FP.SATFINITE.E4M3.F32.PACK_AB_MERGE_C R33, RZ, R36, RZ ;  /* 0x00000024ff21723e */ /* 0x000fe400048070ff */
[----:B------:R-:W-:-:S03]  /*5630*/  IADD3.X R31, R31, UR9, R37, P4, !PT ;  /* 0x000000091f1f7c10 */ /* 0x000fc6000a7fe425 */
[----:B------:R1:W-:Y:S01]  /*5640*/  @!P3 STG.E.U8 desc[UR18][R24.64+0x1], R33 ;  /* 0x000001211800b986 */ /* 0x0003e2000c101112 */
[----:B------:R-:W-:Y:S05]  /*5650*/  @P5 BRA `(.L_x_38) ;  /* 0x0000000000045947 */ /* 0x000fea0003800000 */
[----:B------:R3:W5:Y:S02]  /*5660*/  LDG.E.U8 R32, desc[UR18][R30.64] ;  /* 0x000000121e207981 */ /* 0x000764000c1e1100 */
.L_x_38:
[----:B------:R-:W-:Y:S05]  /*5670*/  BSYNC B1 ;  /* 0x0000000000017941 */ /* 0x000fea0003800000 */
.L_x_37:
[----:B-----5:R-:W-:Y:S01]  /*5680*/  LOP3.LUT R32, R32, 0xff, RZ, 0xc0, !PT ;  /* 0x000000ff20207812 */ /* 0x020fe200078ec0ff */
[----:B------:R-:W-:Y:S01]  /*5690*/  BSSY B1, `(.L_x_39) ;  /* 0x000000b000017945 */ /* 0x000fe20003800000 */
[----:B------:R-:W-:Y:S02]  /*56a0*/  ISETP.LT.OR P3, PT, R35, 0x2, !P1 ;  /* 0x000000022300780c */ /* 0x000fe40004f61670 */
[----:B------:R-:W-:-:S05]  /*56b0*/  F2FP.F16.E4M3.UNPACK_B R32, R32 ;  /* 0x00000020ff20723e */ /* 0x000fca00020006ff */
[----:B------:R-:W-:-:S05]  /*56c0*/  HADD2.F32 R32, -RZ, R32.H0_H0 ;  /* 0x20000020ff207230 */ /* 0x000fca0000004100 */
[----:B-1----:R-:W-:Y:S01]  /*56d0*/  FMUL R33, R32, UR21 ;  /* 0x0000001520217c20 */ /* 0x002fe20008400000 */
[----:B------:R-:W-:-:S03]  /*56e0*/  PRMT R32, RZ, 0x7610, R32 ;  /* 0x00007610ff207816 */ /* 0x000fc60000000020 */
[----:B------:R-:W-:-:S05]  /*56f0*/  FFMA R33, R224, UR20, R33 ;  /* 0x00000014e0217c23 */ /* 0x000fca0008000021 */
[----:B------:R-:W-:-:S05]  /*5700*/  F2FP.SATFINITE.E4M3.F32.PACK_AB_MERGE_C R33, RZ, R33, RZ ;  /* 0x00000021ff21723e */ /* 0x000fca00048070ff */
[----:B------:R1:W-:Y:S01]  /*5710*/  @!P5 STG.E.U8 desc[UR18][R26.64], R33 ;  /* 0x000000211a00d986 */ /* 0x0003e2000c101112 */
[----:B------:R-:W-:Y:S05]  /*5720*/  @P3 BRA `(.L_x_40) ;  /* 0x0000000000043947 */ /* 0x000fea0003800000 */
[----:B------:R4:W5:Y:S02]  /*5730*/  LDG.E.U8 R32, desc[UR18][R30.64+0x1] ;  /* 0x000001121e207981 */ /* 0x000964000c1e1100 */
.L_x_40:
[----:B------:R-:W-:Y:S05]  /*5740*/  BSYNC B1 ;  /* 0x0000000000017941 */ /* 0x000fea0003800000 */
.L_x_39:
[----:B-----5:R-:W-:Y:S01]  /*5750*/  LOP3.LUT R32, R32, 0xff, RZ, 0xc0, !PT ;  /* 0x000000ff20207812 */ /* 0x020fe200078ec0ff */
[----:B------:R-:W-:Y:S01]  /*5760*/  BSSY B1, `(.L_x_41) ;  /* 0x000000b000017945 */ /* 0x000fe20003800000 */
[----:B------:R-:W-:Y:S02]  /*5770*/  ISETP.LT.OR P4, PT, R35, 0x9, !P0 ;  /* 0x000000092300780c */ /* 0x000fe40004781670 */
[----:B------:R-:W-:-:S05]  /*5780*/  F2FP.F16.E4M3.UNPACK_B R32, R32 ;  /* 0x00000020ff20723e */ /* 0x000fca00020006ff */
[----:B------:R-:W-:-:S05]  /*5790*/  HADD2.F32 R32, -RZ, R32.H0_H0 ;  /* 0x20000020ff207230 */ /* 0x000fca0000004100 */
[----:B------:R-:W-:-:S04]  /*57a0*/  FMUL R32, R32, UR21 ;  /* 0x0000001520207c20 */ /* 0x000fc80008400000 */
[----:B------:R-:W-:-:S05]  /*57b0*/  FFMA R32, R223, UR20, R32 ;  /* 0x00000014df207c23 */ /* 0x000fca0008000020 */
[----:B-1----:R-:W-:Y:S02]  /*57c0*/  F2FP.SATFINITE.E4M3.F32.PACK_AB_MERGE_C R33, RZ, R32, RZ ;  /* 0x00000020ff21723e */ /* 0x002fe400048070ff */
[----:B------:R-:W-:-:S03]  /*57d0*/  PRMT R32, RZ, 0x7610, R32 ;  /* 0x00007610ff207816 */ /* 0x000fc60000000020 */
[----:B------:R1:W-:Y:S01]  /*57e0*/  @!P3 STG.E.U8 desc[UR18][R26.64+0x1], R33 ;  /* 0x000001211a00b986 */ /* 0x0003e2000c101112 */
[----:B------:R-:W-:Y:S05]  /*57f0*/  @P4 BRA `(.L_x_42) ;  /* 0x0000000000044947 */ /* 0x000fea0003800000 */
[----:B------:R0:W5:Y:S02]  /*5800*/  LDG.E.U8 R32, desc[UR18][R28.64+0x8] ;  /* 0x000008121c207981 */ /* 0x000164000c1e1100 */
.L_x_42:
[----:B------:R-:W-:Y:S05]  /*5810*/  BSYNC B1 ;  /* 0x0000000000017941 */ /* 0x000fea0003800000 */
.L_x_41:
        /* <DEDUP_REMOVED lines=12> */
.L_x_44:
[----:B------:R-:W-:Y:S05]  /*58e0*/  BSYNC B1 ;  /* 0x0000000000017941 */ /* 0x000fea0003800000 */
.L_x_43:
        /* <DEDUP_REMOVED lines=12> */
.L_x_46:
[----:B------:R-:W-:Y:S05]  /*59b0*/  BSYNC B1 ;  /* 0x0000000000017941 */ /* 0x000fea0003800000 */
.L_x_45:
        /* <DEDUP_REMOVED lines=12> */
.L_x_48:
[----:B------:R-:W-:Y:S05]  /*5a80*/  BSYNC B1 ;  /* 0x0000000000017941 */ /* 0x000fea0003800000 */
.L_x_47:
        /* <DEDUP_REMOVED lines=12> */
.L_x_50:
[----:B------:R-:W-:Y:S05]  /*5b50*/  BSYNC B1 ;  /* 0x0000000000017941 */ /* 0x000fea0003800000 */
.L_x_49:
        /* <DEDUP_REMOVED lines=12> */
.L_x_52:
[----:B------:R-:W-:Y:S05]  /*5c20*/  BSYNC B1 ;  /* 0x0000000000017941 */ /* 0x000fea0003800000 */
.L_x_51:
        /* <DEDUP_REMOVED lines=12> */
.L_x_54:
[----:B------:R-:W-:Y:S05]  /*5cf0*/  BSYNC B1 ;  /* 0x0000000000017941 */ /* 0x000fea0003800000 */
.L_x_53:
        /* <DEDUP_REMOVED lines=12> */
.L_x_56:
[----:B------:R-:W-:Y:S05]  /*5dc0*/  BSYNC B1 ;  /* 0x0000000000017941 */ /* 0x000fea0003800000 */
.L_x_55:
        /* <DEDUP_REMOVED lines=12> */
.L_x_58:
[----:B------:R-:W-:Y:S05]  /*5e90*/  BSYNC B1 ;  /* 0x0000000000017941 */ /* 0x000fea0003800000 */
.L_x_57:
        /* <DEDUP_REMOVED lines=12> */
.L_x_60:
[----:B------:R-:W-:Y:S05]  /*5f60*/  BSYNC B1 ;  /* 0x0000000000017941 */ /* 0x000fea0003800000 */
.L_x_59:
        /* <DEDUP_REMOVED lines=12> */
.L_x_62:
[----:B------:R-:W-:Y:S05]  /*6030*/  BSYNC B1 ;  /* 0x0000000000017941 */ /* 0x000fea0003800000 */
.L_x_61:
        /* <DEDUP_REMOVED lines=12> */
.L_x_64:
[----:B------:R-:W-:Y:S05]  /*6100*/  BSYNC B1 ;  /* 0x0000000000017941 */ /* 0x000fea0003800000 */
.L_x_63:
        /* <DEDUP_REMOVED lines=12> */
.L_x_66:
[----:B------:R-:W-:Y:S05]  /*61d0*/  BSYNC B1 ;  /* 0x0000000000017941 */ /* 0x000fea0003800000 */
.L_x_65:
        /* <DEDUP_REMOVED lines=12> */
.L_x_68:
[----:B------:R-:W-:Y:S05]  /*62a0*/  BSYNC B1 ;  /* 0x0000000000017941 */ /* 0x000fea0003800000 */
.L_x_67:
        /* <DEDUP_REMOVED lines=12> */
.L_x_70:
[----:B------:R-:W-:Y:S05]  /*6370*/  BSYNC B1 ;  /* 0x0000000000017941 */ /* 0x000fea0003800000 */
.L_x_69:
        /* <DEDUP_REMOVED lines=12> */
.L_x_72:
[----:B------:R-:W-:Y:S05]  /*6440*/  BSYNC B1 ;  /* 0x0000000000017941 */ /* 0x000fea0003800000 */
.L_x_71:
        /* <DEDUP_REMOVED lines=12> */
.L_x_74:
[----:B------:R-:W-:Y:S05]  /*6510*/  BSYNC B1 ;  /* 0x0000000000017941 */ /* 0x000fea0003800000 */
.L_x_73:
        /* <DEDUP_REMOVED lines=12> */
.L_x_76:
[----:B------:R-:W-:Y:S05]  /*65e0*/  BSYNC B1 ;  /* 0x0000000000017941 */ /* 0x000fea0003800000 */
.L_x_75:
        /* <DEDUP_REMOVED lines=12> */
.L_x_78:
[----:B------:R-:W-:Y:S05]  /*66b0*/  BSYNC B1 ;  /* 0x0000000000017941 */ /* 0x000fea0003800000 */
.L_x_77:
        /* <DEDUP_REMOVED lines=12> */
.L_x_80:
[----:B------:R-:W-:Y:S05]  /*6780*/  BSYNC B1 ;  /* 0x0000000000017941 */ /* 0x000fea0003800000 */
.L_x_79:
        /* <DEDUP_REMOVED lines=12> */
.L_x_82:
[----:B------:R-:W-:Y:S05]  /*6850*/  BSYNC B1 ;  /* 0x0000000000017941 */ /* 0x000fea0003800000 */
.L_x_81:
        /* <DEDUP_REMOVED lines=12> */
.L_x_84:
[----:B------:R-:W-:Y:S05]  /*6920*/  BSYNC B1 ;  /* 0x0000000000017941 */ /* 0x000fea0003800000 */
.L_x_83:
        /* <DEDUP_REMOVED lines=12> */
.L_x_86:
[----:B------:R-:W-:Y:S05]  /*69f0*/  BSYNC B1 ;  /* 0x0000000000017941 */ /* 0x000fea0003800000 */
.L_x_85:
        /* <DEDUP_REMOVED lines=12> */
.L_x_88:
[----:B------:R-:W-:Y:S05]  /*6ac0*/  BSYNC B1 ;  /* 0x0000000000017941 */ /* 0x000fea0003800000 */
.L_x_87:
        /* <DEDUP_REMOVED lines=12> */
.L_x_90:
[----:B------:R-:W-:Y:S05]  /*6b90*/  BSYNC B1 ;  /* 0x0000000000017941 */ /* 0x000fea0003800000 */
.L_x_89:
        /* <DEDUP_REMOVED lines=12> */
.L_x_92:
[----:B------:R-:W-:Y:S05]  /*6c60*/  BSYNC B1 ;  /* 0x0000000000017941 */ /* 0x000fea0003800000 */
.L_x_91:
        /* <DEDUP_REMOVED lines=12> */
.L_x_94:
[----:B------:R-:W-:Y:S05]  /*6d30*/  BSYNC B1 ;  /* 0x0000000000017941 */ /* 0x000fea0003800000 */
.L_x_93:
        /* <DEDUP_REMOVED lines=12> */
.L_x_96:
[----:B------:R-:W-:Y:S05]  /*6e00*/  BSYNC B1 ;  /* 0x0000000000017941 */ /* 0x000fea0003800000 */
.L_x_95:
        /* <DEDUP_REMOVED lines=12> */
.L_x_98:
[----:B------:R-:W-:Y:S05]  /*6ed0*/  BSYNC B1 ;  /* 0x0000000000017941 */ /* 0x000fea0003800000 */
.L_x_97:
        /* <DEDUP_REMOVED lines=12> */
.L_x_100:
[----:B------:R-:W-:Y:S05]  /*6fa0*/  BSYNC B1 ;  /* 0x0000000000017941 */ /* 0x000fea0003800000 */
.L_x_99:
        /* <DEDUP_REMOVED lines=12> */
.L_x_102:
[----:B------:R-:W-:Y:S05]  /*7070*/  BSYNC B1 ;  /* 0x0000000000017941 */ /* 0x000fea0003800000 */
.L_x_101:
        /* <DEDUP_REMOVED lines=12> */
.L_x_104:
[----:B------:R-:W-:Y:S05]  /*7140*/  BSYNC B1 ;  /* 0x0000000000017941 */ /* 0x000fea0003800000 */
.L_x_103:
        /* <DEDUP_REMOVED lines=12> */
.L_x_106:
[----:B------:R-:W-:Y:S05]  /*7210*/  BSYNC B1 ;  /* 0x0000000000017941 */ /* 0x000fea0003800000 */
.L_x_105:
        /* <DEDUP_REMOVED lines=12> */
.L_x_108:
[----:B------:R-:W-:Y:S05]  /*72e0*/  BSYNC B1 ;  /* 0x0000000000017941 */ /* 0x000fea0003800000 */
.L_x_107:
        /* <DEDUP_REMOVED lines=12> */
.L_x_110:
[----:B------:R-:W-:Y:S05]  /*73b0*/  BSYNC B1 ;  /* 0x0000000000017941 */ /* 0x000fea0003800000 */
.L_x_109:
        /* <DEDUP_REMOVED lines=12> */
.L_x_112:
[----:B------:R-:W-:Y:S05]  /*7480*/  BSYNC B1 ;  /* 0x0000000000017941 */ /* 0x000fea0003800000 */
.L_x_111:
        /* <DEDUP_REMOVED lines=12> */
.L_x_114:
[----:B------:R-:W-:Y:S05]  /*7550*/  BSYNC B1 ;  /* 0x0000000000017941 */ /* 0x000fea0003800000 */
.L_x_113:
        /* <DEDUP_REMOVED lines=12> */
.L_x_116:
[----:B------:R-:W-:Y:S05]  /*7620*/  BSYNC B1 ;  /* 0x0000000000017941 */ /* 0x000fea0003800000 */
.L_x_115:
        /* <DEDUP_REMOVED lines=12> */
.L_x_118:
[----:B------:R-:W-:Y:S05]  /*76f0*/  BSYNC B1 ;  /* 0x0000000000017941 */ /* 0x000fea0003800000 */
.L_x_117:
        /* <DEDUP_REMOVED lines=12> */
.L_x_120:
[----:B------:R-:W-:Y:S05]  /*77c0*/  BSYNC B1 ;  /* 0x0000000000017941 */ /* 0x000fea0003800000 */
.L_x_119:
        /* <DEDUP_REMOVED lines=12> */
.L_x_122:
[----:B------:R-:W-:Y:S05]  /*7890*/  BSYNC B1 ;  /* 0x0000000000017941 */ /* 0x000fea0003800000 */
.L_x_121:
        /* <DEDUP_REMOVED lines=12> */
.L_x_124:
[----:B------:R-:W-:Y:S05]  /*7960*/  BSYNC B1 ;  /* 0x0000000000017941 */ /* 0x000fea0003800000 */
.L_x_123:
        /* <DEDUP_REMOVED lines=12> */
.L_x_126:
[----:B------:R-:W-:Y:S05]  /*7a30*/  BSYNC B1 ;  /* 0x0000000000017941 */ /* 0x000fea0003800000 */
.L_x_125:
        /* <DEDUP_REMOVED lines=12> */
.L_x_128:
[----:B------:R-:W-:Y:S05]  /*7b00*/  BSYNC B1 ;  /* 0x0000000000017941 */ /* 0x000fea0003800000 */
.L_x_127:
        /* <DEDUP_REMOVED lines=12> */
.L_x_130:
[----:B------:R-:W-:Y:S05]  /*7bd0*/  BSYNC B1 ;  /* 0x0000000000017941 */ /* 0x000fea0003800000 */
.L_x_129:
        /* <DEDUP_REMOVED lines=12> */
.L_x_132:
[----:B------:R-:W-:Y:S05]  /*7ca0*/  BSYNC B1 ;  /* 0x0000000000017941 */ /* 0x000fea0003800000 */
.L_x_131:
        /* <DEDUP_REMOVED lines=12> */
.L_x_134:
[----:B------:R-:W-:Y:S05]  /*7d70*/  BSYNC B1 ;  /* 0x0000000000017941 */ /* 0x000fea0003800000 */
.L_x_133:
        /* <DEDUP_REMOVED lines=12> */
.L_x_136:
[----:B------:R-:W-:Y:S05]  /*7e40*/  BSYNC B1 ;  /* 0x0000000000017941 */ /* 0x000fea0003800000 */
.L_x_135:
        /* <DEDUP_REMOVED lines=12> */
.L_x_138:
[----:B------:R-:W-:Y:S05]  /*7f10*/  BSYNC B1 ;  /* 0x0000000000017941 */ /* 0x000fea0003800000 */
.L_x_137:
        /* <DEDUP_REMOVED lines=12> */
.L_x_140:
[----:B------:R-:W-:Y:S05]  /*7fe0*/  BSYNC B1 ;  /* 0x0000000000017941 */ /* 0x000fea0003800000 */
.L_x_139:
        /* <DEDUP_REMOVED lines=12> */
.L_x_142:
[----:B------:R-:W-:Y:S05]  /*80b0*/  BSYNC B1 ;  /* 0x0000000000017941 */ /* 0x000fea0003800000 */
.L_x_141:
        /* <DEDUP_REMOVED lines=12> */
.L_x_144:
[----:B------:R-:W-:Y:S05]  /*8180*/  BSYNC B1 ;  /* 0x0000000000017941 */ /* 0x000fea0003800000 */
.L_x_143:
        /* <DEDUP_REMOVED lines=12> */
.L_x_146:
[----:B------:R-:W-:Y:S05]  /*8250*/  BSYNC B1 ;  /* 0x0000000000017941 */ /* 0x000fea0003800000 */
.L_x_145:
        /* <DEDUP_REMOVED lines=12> */
.L_x_148:
[----:B------:R-:W-:Y:S05]  /*8320*/  BSYNC B1 ;  /* 0x0000000000017941 */ /* 0x000fea0003800000 */
.L_x_147:
        /* <DEDUP_REMOVED lines=12> */
.L_x_150:
[----:B------:R-:W-:Y:S05]  /*83f0*/  BSYNC B1 ;  /* 0x0000000000017941 */ /* 0x000fea0003800000 */
.L_x_149:
        /* <DEDUP_REMOVED lines=12> */
.L_x_152:
[----:B------:R-:W-:Y:S05]  /*84c0*/  BSYNC B1 ;  /* 0x0000000000017941 */ /* 0x000fea0003800000 */
.L_x_151:
        /* <DEDUP_REMOVED lines=12> */
.L_x_154:
[----:B------:R-:W-:Y:S05]  /*8590*/  BSYNC B1 ;  /* 0x0000000000017941 */ /* 0x000fea0003800000 */
.L_x_153:
        /* <DEDUP_REMOVED lines=12> */
.L_x_156:
[----:B------:R-:W-:Y:S05]  /*8660*/  BSYNC B1 ;  /* 0x0000000000017941 */ /* 0x000fea0003800000 */
.L_x_155:
        /* <DEDUP_REMOVED lines=12> */
.L_x_158:
[----:B------:R-:W-:Y:S05]  /*8730*/  BSYNC B1 ;  /* 0x0000000000017941 */ /* 0x000fea0003800000 */
.L_x_157:
        /* <DEDUP_REMOVED lines=12> */
.L_x_160:
[----:B------:R-:W-:Y:S05]  /*8800*/  BSYNC B1 ;  /* 0x0000000000017941 */ /* 0x000fea0003800000 */
.L_x_159:
        /* <DEDUP_REMOVED lines=12> */
.L_x_162:
[----:B------:R-:W-:Y:S05]  /*88d0*/  BSYNC B1 ;  /* 0x0000000000017941 */ /* 0x000fea0003800000 */
.L_x_161:
        /* <DEDUP_REMOVED lines=12> */
.L_x_164:
[----:B------:R-:W-:Y:S05]  /*89a0*/  BSYNC B1 ;  /* 0x0000000000017941 */ /* 0x000fea0003800000 */
.L_x_163:
        /* <DEDUP_REMOVED lines=12> */
.L_x_166:
[----:B------:R-:W-:Y:S05]  /*8a70*/  BSYNC B1 ;  /* 0x0000000000017941 */ /* 0x000fea0003800000 */
.L_x_165:
        /* <DEDUP_REMOVED lines=12> */
.L_x_168:
[----:B------:R-:W-:Y:S05]  /*8b40*/  BSYNC B1 ;  /* 0x0000000000017941 */ /* 0x000fea0003800000 */
.L_x_167:
        /* <DEDUP_REMOVED lines=12> */
.L_x_170:
[----:B------:R-:W-:Y:S05]  /*8c10*/  BSYNC B1 ;  /* 0x0000000000017941 */ /* 0x000fea0003800000 */
.L_x_169:
        /* <DEDUP_REMOVED lines=12> */
.L_x_172:
[----:B------:R-:W-:Y:S05]  /*8ce0*/  BSYNC B1 ;  /* 0x0000000000017941 */ /* 0x000fea0003800000 */
.L_x_171:
        /* <DEDUP_REMOVED lines=12> */
.L_x_174:
[----:B------:R-:W-:Y:S05]  /*8db0*/  BSYNC B1 ;  /* 0x0000000000017941 */ /* 0x000fea0003800000 */
.L_x_173:
        /* <DEDUP_REMOVED lines=12> */
.L_x_176:
[----:B------:R-:W-:Y:S05]  /*8e80*/  BSYNC B1 ;  /* 0x0000000000017941 */ /* 0x000fea0003800000 */
.L_x_175:
        /* <DEDUP_REMOVED lines=12> */
.L_x_178:
[----:B------:R-:W-:Y:S05]  /*8f50*/  BSYNC B1 ;  /* 0x0000000000017941 */ /* 0x000fea0003800000 */
.L_x_177:
        /* <DEDUP_REMOVED lines=12> */
.L_x_180:
[----:B------:R-:W-:Y:S05]  /*9020*/  BSYNC B1 ;  /* 0x0000000000017941 */ /* 0x000fea0003800000 */
.L_x_179:
        /* <DEDUP_REMOVED lines=12> */
.L_x_182:
[----:B------:R-:W-:Y:S05]  /*90f0*/  BSYNC B1 ;  /* 0x0000000000017941 */ /* 0x000fea0003800000 */
.L_x_181:
        /* <DEDUP_REMOVED lines=12> */
.L_x_184:
[----:B------:R-:W-:Y:S05]  /*91c0*/  BSYNC B1 ;  /* 0x0000000000017941 */ /* 0x000fea0003800000 */
.L_x_183:
[----:B-----5:R-:W-:Y:S01]  /*91d0*/  LOP3.LUT R32, R32, 0xff, RZ, 0xc0, !PT ;  /* 0x000000ff20207812 */ /* 0x020fe200078ec0ff */
[----:B------:R-:W-:Y:S01]  /*91e0*/  BSSY B1, `(.L_x_185) ;  /* 0x000000b000017945 */ /* 0x000fe20003800000 */
[----:B------:R-:W-:Y:S02]  /*91f0*/  ISETP.LT.OR P4, PT, R35, 0x99, !P0 ;  /* 0x000000992300780c */ /* 0x000fe40004781670 */
[----:B------:R-:W-:-:S05]  /*9200*/  F2FP.F16.E4M3.UNPACK_B R32, R32 ;  /* 0x00000020ff20723e */ /* 0x000fca00020006ff */
[----:B------:R-:W-:-:S05]  /*9210*/  HADD2.F32 R32, -RZ, R32.H0_H0 ;  /* 0x20000020ff207230 */ /* 0x000fca0000004100 */
[----:B------:R-:W-:-:S04]  /*9220*/  FMUL R32, R32, UR21 ;  /* 0x0000001520207c20 */ /* 0x000fc80008400000 */
[----:B------:R-:W-:Y:S01]  /*9230*/  FFMA R32, R23, UR20, R32 ;  /* 0x0000001417207c23 */ /* 0x000fe20008000020 */
[----:B------:R-:W-:-:S04]  /*9240*/  PRMT R23, RZ, 0x7610, R23 ;  /* 0x00007610ff177816 */ /* 0x000fc80000000017 */
[----:B-1----:R-:W-:-:S05]  /*9250*/  F2FP.SATFINITE.E4M3.F32.PACK_AB_MERGE_C R33, RZ, R32, RZ ;  /* 0x00000020ff21723e */ /* 0x002fca00048070ff */
[----:B------:R1:W-:Y:S01]  /*9260*/  @!P3 STG.E.U8 desc[UR18][R26.64+0x91], R33 ;  /* 0x000091211a00b986 */ /* 0x0003e2000c101112 */
[----:B------:R-:W-:Y:S05]  /*9270*/  @P4 BRA `(.L_x_186) ;  /* 0x0000000000044947 */ /* 0x000fea0003800000 */
[----:B------:R0:W5:Y:S02]  /*9280*/  LDG.E.U8 R23, desc[UR18][R28.64+0x98] ;  /* 0x000098121c177981 */ /* 0x000164000c1e1100 */
.L_x_186:
[----:B------:R-:W-:Y:S05]  /*9290*/  BSYNC B1 ;  /* 0x0000000000017941 */ /* 0x000fea0003800000 */
.L_x_185:
        /* <DEDUP_REMOVED lines=8> */
[----:B------:R-:W-:-:S05]  /*9320*/  F2FP.SATFINITE.E4M3.F32.PACK_AB_MERGE_C R23, RZ, R23, RZ ;  /* 0x00000017ff17723e */ /* 0x000fca00048070ff */
[----:B------:R0:W-:Y:S01]  /*9330*/  @!P4 STG.E.U8 desc[UR18][R24.64+0x98], R23 ;  /* 0x000098171800c986 */ /* 0x0001e2000c101112 */
[----:B------:R-:W-:Y:S05]  /*9340*/  @P3 BRA `(.L_x_188) ;  /* 0x0000000000043947 */ /* 0x000fea0003800000 */
[----:B------:R0:W5:Y:S02]  /*9350*/  LDG.E.U8 R22, desc[UR18][R28.64+0x99] ;  /* 0x000099121c167981 */ /* 0x000164000c1e1100 */
.L_x_188:
[----:B------:R-:W-:Y:S05]  /*9360*/  BSYNC B1 ;  /* 0x0000000000017941 */ /* 0x000fea0003800000 */
.L_x_187:
        /* <DEDUP_REMOVED lines=8> */
[----:B0-----:R-:W-:-:S05]  /*93f0*/  F2FP.SATFINITE.E4M3.F32.PACK_AB_MERGE_C R23, RZ, R22, RZ ;  /* 0x00000016ff17723e */ /* 0x001fca00048070ff */
[----:B------:R0:W-:Y:S01]  /*9400*/  @!P3 STG.E.U8 desc[UR18][R24.64+0x99], R23 ;  /* 0x000099171800b986 */ /* 0x0001e2000c101112 */
[----:B------:R-:W-:Y:S05]  /*9410*/  @P4 BRA `(.L_x_190) ;  /* 0x0000000000044947 */ /* 0x000fea0003800000 */
[----:B------:R0:W5:Y:S02]  /*9420*/  LDG.E.U8 R21, desc[UR18][R30.64+0x98] ;  /* 0x000098121e157981 */ /* 0x000164000c1e1100 */
.L_x_190:
[----:B------:R-:W-:Y:S05]  /*9430*/  BSYNC B1 ;  /* 0x0000000000017941 */ /* 0x000fea0003800000 */
.L_x_189:
        /* <DEDUP_REMOVED lines=12> */
.L_x_192:
[----:B------:R-:W-:Y:S05]  /*9500*/  BSYNC B1 ;  /* 0x0000000000017941 */ /* 0x000fea0003800000 */
.L_x_191:
        /* <DEDUP_REMOVED lines=12> */
.L_x_194:
[----:B------:R-:W-:Y:S05]  /*95d0*/  BSYNC B1 ;  /* 0x0000000000017941 */ /* 0x000fea0003800000 */
.L_x_193:
        /* <DEDUP_REMOVED lines=12> */
.L_x_196:
[----:B------:R-:W-:Y:S05]  /*96a0*/  BSYNC B1 ;  /* 0x0000000000017941 */ /* 0x000fea0003800000 */
.L_x_195:
        /* <DEDUP_REMOVED lines=12> */
.L_x_198:
[----:B------:R-:W-:Y:S05]  /*9770*/  BSYNC B1 ;  /* 0x0000000000017941 */ /* 0x000fea0003800000 */
.L_x_197:
        /* <DEDUP_REMOVED lines=12> */
.L_x_200:
[----:B------:R-:W-:Y:S05]  /*9840*/  BSYNC B1 ;  /* 0x0000000000017941 */ /* 0x000fea0003800000 */
.L_x_199:
        /* <DEDUP_REMOVED lines=12> */
.L_x_202:
[----:B------:R-:W-:Y:S05]  /*9910*/  BSYNC B1 ;  /* 0x0000000000017941 */ /* 0x000fea0003800000 */
.L_x_201:
        /* <DEDUP_REMOVED lines=12> */
.L_x_204:
[----:B------:R-:W-:Y:S05]  /*99e0*/  BSYNC B1 ;  /* 0x0000000000017941 */ /* 0x000fea0003800000 */
.L_x_203:
        /* <DEDUP_REMOVED lines=12> */
.L_x_206:
[----:B------:R-:W-:Y:S05]  /*9ab0*/  BSYNC B1 ;  /* 0x0000000000017941 */ /* 0x000fea0003800000 */
.L_x_205:
        /* <DEDUP_REMOVED lines=12> */
.L_x_208:
[----:B------:R-:W-:Y:S05]  /*9b80*/  BSYNC B1 ;  /* 0x0000000000017941 */ /* 0x000fea0003800000 */
.L_x_207:
        /* <DEDUP_REMOVED lines=12> */
.L_x_210:
[----:B------:R-:W-:Y:S05]  /*9c50*/  BSYNC B1 ;  /* 0x0000000000017941 */ /* 0x000fea0003800000 */
.L_x_209:
        /* <DEDUP_REMOVED lines=12> */
.L_x_212:
[----:B------:R-:W-:Y:S05]  /*9d20*/  BSYNC B1 ;  /* 0x0000000000017941 */ /* 0x000fea0003800000 */
.L_x_211:
        /* <DEDUP_REMOVED lines=12> */
.L_x_214:
[----:B------:R-:W-:Y:S05]  /*9df0*/  BSYNC B1 ;  /* 0x0000000000017941 */ /* 0x000fea0003800000 */
.L_x_213:
        /* <DEDUP_REMOVED lines=12> */
.L_x_216:
[----:B------:R-:W-:Y:S05]  /*9ec0*/  BSYNC B1 ;  /* 0x0000000000017941 */ /* 0x000fea0003800000 */
.L_x_215:
        /* <DEDUP_REMOVED lines=12> */
.L_x_218:
[----:B------:R-:W-:Y:S05]  /*9f90*/  BSYNC B1 ;  /* 0x0000000000017941 */ /* 0x000fea0003800000 */
.L_x_217:
        /* <DEDUP_REMOVED lines=12> */
.L_x_220:
[----:B------:R-:W-:Y:S05]  /*a060*/  BSYNC B1 ;  /* 0x0000000000017941 */ /* 0x000fea0003800000 */
.L_x_219:
        /* <DEDUP_REMOVED lines=12> */
.L_x_222:
[----:B------:R-:W-:Y:S05]  /*a130*/  BSYNC B1 ;  /* 0x0000000000017941 */ /* 0x000fea0003800000 */
.L_x_221:
        /* <DEDUP_REMOVED lines=12> */
.L_x_224:
[----:B------:R-:W-:Y:S05]  /*a200*/  BSYNC B1 ;  /* 0x0000000000017941 */ /* 0x000fea0003800000 */
.L_x_223:
        /* <DEDUP_REMOVED lines=12> */
.L_x_226:
[----:B------:R-:W-:Y:S05]  /*a2d0*/  BSYNC B1 ;  /* 0x0000000000017941 */ /* 0x000fea0003800000 */
.L_x_225:
        /* <DEDUP_REMOVED lines=12> */
.L_x_228:
[----:B------:R-:W-:Y:S05]  /*a3a0*/  BSYNC B1 ;  /* 0x0000000000017941 */ /* 0x000fea0003800000 */
.L_x_227:
[----:B-----5:R-:W-:Y:S01]  /*a3b0*/  LOP3.LUT R2, R2, 0xff, RZ, 0xc0, !PT ;  /* 0x000000ff02027812 */ /* 0x020fe200078ec0ff */
[----:B------:R-:W-:Y:S01]  /*a3c0*/  BSSY B1, `(.L_x_229) ;  /* 0x000000b000017945 */ /* 0x000fe20003800000 */
[----:B------:R-:W-:Y:S02]  /*a3d0*/  ISETP.LT.OR P4, PT, R35, 0xc1, !P1 ;  /* 0x000000c12300780c */ /* 0x000fe40004f81670 */
[----:B------:R-:W-:-:S05]  /*a3e0*/  F2FP.F16.E4M3.UNPACK_B R2, R2 ;  /* 0x00000002ff02723e */ /* 0x000fca00020006ff */
[----:B------:R-:W-:-:S05]  /*a3f0*/  HADD2.F32 R2, -RZ, R2.H0_H0 ;  /* 0x20000002ff027230 */ /* 0x000fca0000004100 */
[----:B0-----:R-:W-:-:S04]  /*a400*/  FMUL R3, R2, UR21 ;  /* 0x0000001502037c20 */ /* 0x001fc80008400000 */
[----:B------:R-:W-:Y:S01]  /*a410*/  FFMA R3, R0, UR20, R3 ;  /* 0x0000001400037c23 */ /* 0x000fe20008000003 */
[----:B------:R-:W-:-:S04]  /*a420*/  PRMT R0, RZ, 0x7610, R0 ;  /* 0x00007610ff007816 */ /* 0x000fc80000000000 */
[----:B------:R-:W-:-:S05]  /*a430*/  F2FP.SATFINITE.E4M3.F32.PACK_AB_MERGE_C R3, RZ, R3, RZ ;  /* 0x00000003ff03723e */ /* 0x000fca00048070ff */
[----:B------:R0:W-:Y:S01]  /*a440*/  @!P3 STG.E.U8 desc[UR18][R24.64+0xc1], R3 ;  /* 0x0000c1031800b986 */ /* 0x0001e2000c101112 */
[----:B------:R-:W-:Y:S05]  /*a450*/  @P4 BRA `(.L_x_230) ;  /* 0x0000000000044947 */ /* 0x000fea0003800000 */
[----:B------:R0:W5:Y:S02]  /*a460*/  LDG.E.U8 R0, desc[UR18][R30.64+0xc0] ;  /* 0x0000c0121e007981 */ /* 0x000164000c1e1100 */
.L_x_230:
[----:B------:R-:W-:Y:S05]  /*a470*/  BSYNC B1 ;  /* 0x0000000000017941 */ /* 0x000fea0003800000 */
.L_x_229:
[----:B------:R-:W2:Y:S01]  /*a480*/  LDL.LU R2, [R1] ;  /* 0x0000000001027983 */ /* 0x000ea20000300800 */
[----:B-----5:R-:W-:Y:S01]  /*a490*/  LOP3.LUT R0, R0, 0xff, RZ, 0xc0, !PT ;  /* 0x000000ff00007812 */ /* 0x020fe200078ec0ff */
[----:B------:R-:W-:Y:S01]  /*a4a0*/  BSSY B1, `(.L_x_231) ;  /* 0x000000b000017945 */ /* 0x000fe20003800000 */
[----:B------:R-:W-:Y:S02]  /*a4b0*/  ISETP.LT.OR P3, PT, R35, 0xc2, !P1 ;  /* 0x000000c22300780c */ /* 0x000fe40004f61670 */
[----:B------:R-:W-:-:S05]  /*a4c0*/  F2FP.F16.E4M3.UNPACK_B R0, R0 ;  /* 0x00000000ff00723e */ /* 0x000fca00020006ff */
[----:B------:R-:W-:-:S05]  /*a4d0*/  HADD2.F32 R0, -RZ, R0.H0_H0 ;  /* 0x20000000ff007230 */ /* 0x000fca0000004100 */
[----:B------:R-:W-:-:S04]  /*a4e0*/  FMUL R0, R0, UR21 ;  /* 0x0000001500007c20 */ /* 0x000fc80008400000 */
[----:B--2---:R-:W-:-:S05]  /*a4f0*/  FFMA R0, R2, UR20, R0 ;  /* 0x0000001402007c23 */ /* 0x004fca0008000000 */
[----:B0-----:R-:W-:Y:S02]  /*a500*/  F2FP.SATFINITE.E4M3.F32.PACK_AB_MERGE_C R3, RZ, R0, RZ ;  /* 0x00000000ff03723e */ /* 0x001fe400048070ff */
[----:B------:R-:W-:-:S03]  /*a510*/  PRMT R0, RZ, 0x7610, R0 ;  /* 0x00007610ff007816 */ /* 0x000fc60000000000 */
[----:B------:R0:W-:Y:S01]  /*a520*/  @!P4 STG.E.U8 desc[UR18][R26.64+0xc0], R3 ;  /* 0x0000c0031a00c986 */ /* 0x0001e2000c101112 */
[----:B------:R-:W-:Y:S05]  /*a530*/  @P3 BRA `(.L_x_232) ;  /* 0x0000000000043947 */ /* 0x000fea0003800000 */
[----:B------:R2:W5:Y:S02]  /*a540*/  LDG.E.U8 R0, desc[UR18][R30.64+0xc1] ;  /* 0x0000c1121e007981 */ /* 0x000564000c1e1100 */
.L_x_232:
[----:B------:R-:W-:Y:S05]  /*a550*/  BSYNC B1 ;  /* 0x0000000000017941 */ /* 0x000fea0003800000 */
.L_x_231:
[----:B------:R-:W3:Y:S01]  /*a560*/  LDL.LU R2, [R1+0x4] ;  /* 0x0000040001027983 */ /* 0x000ee20000300800 */
[----:B-----5:R-:W-:Y:S01]  /*a570*/  LOP3.LUT R0, R0, 0xff, RZ, 0xc0, !PT ;  /* 0x000000ff00007812 */ /* 0x020fe200078ec0ff */
[----:B------:R-:W-:Y:S01]  /*a580*/  BSSY B1, `(.L_x_233) ;  /* 0x000000b000017945 */ /* 0x000fe20003800000 */
[----:B------:R-:W-:Y:S02]  /*a590*/  ISETP.LT.OR P4, PT, R35, 0xc9, !P0 ;  /* 0x000000c92300780c */ /* 0x000fe40004781670 */
[----:B------:R-:W-:-:S05]  /*a5a0*/  F2FP.F16.E4M3.UNPACK_B R0, R0 ;  /* 0x00000000ff00723e */ /* 0x000fca00020006ff */
[----:B------:R-:W-:-:S05]  /*a5b0*/  HADD2.F32 R0, -RZ, R0.H0_H0 ;  /* 0x20000000ff007230 */ /* 0x000fca0000004100 */
[----:B------:R-:W-:-:S04]  /*a5c0*/  FMUL R0, R0, UR21 ;  /* 0x0000001500007c20 */ /* 0x000fc80008400000 */
[----:B---3--:R-:W-:-:S05]  /*a5d0*/  FFMA R0, R2, UR20, R0 ;  /* 0x0000001402007c23 */ /* 0x008fca0008000000 */
[----:B0-----:R-:W-:Y:S02]  /*a5e0*/  F2FP.SATFINITE.E4M3.F32.PACK_AB_MERGE_C R3, RZ, R0, RZ ;  /* 0x00000000ff03723e */ /* 0x001fe400048070ff */
[----:B------:R-:W-:-:S03]  /*a5f0*/  PRMT R0, RZ, 0x7610, R0 ;  /* 0x00007610ff007816 */ /* 0x000fc60000000000 */
[----:B------:R0:W-:Y:S01]  /*a600*/  @!P3 STG.E.U8 desc[UR18][R26.64+0xc1], R3 ;  /* 0x0000c1031a00b986 */ /* 0x0001e2000c101112 */
[----:B------:R-:W-:Y:S05]  /*a610*/  @P4 BRA `(.L_x_234) ;  /* 0x0000000000044947 */ /* 0x000fea0003800000 */
[----:B------:R3:W5:Y:S02]  /*a620*/  LDG.E.U8 R0, desc[UR18][R28.64+0xc8] ;  /* 0x0000c8121c007981 */ /* 0x000764000c1e1100 */
.L_x_234:
[----:B------:R-:W-:Y:S05]  /*a630*/  BSYNC B1 ;  /* 0x0000000000017941 */ /* 0x000fea0003800000 */
.L_x_233:
[----:B------:R-:W2:Y:S01]  /*a640*/  LDL.LU R2, [R1+0x8] ;  /* 0x0000080001027983 */ /* 0x000ea20000300800 */
        /* <DEDUP_REMOVED lines=12> */
.L_x_236:
[----:B------:R-:W-:Y:S05]  /*a710*/  BSYNC B1 ;  /* 0x0000000000017941 */ /* 0x000fea0003800000 */
.L_x_235:
        /* <DEDUP_REMOVED lines=13> */
.L_x_238:
[----:B------:R-:W-:Y:S05]  /*a7f0*/  BSYNC B1 ;  /* 0x0000000000017941 */ /* 0x000fea0003800000 */
.L_x_237:
        /* <DEDUP_REMOVED lines=13> */
.L_x_240:
[----:B------:R-:W-:Y:S05]  /*a8d0*/  BSYNC B1 ;  /* 0x0000000000017941 */ /* 0x000fea0003800000 */
.L_x_239:
        /* <DEDUP_REMOVED lines=13> */
.L_x_242:
[----:B------:R-:W-:Y:S05]  /*a9b0*/  BSYNC B1 ;  /* 0x0000000000017941 */ /* 0x000fea0003800000 */
.L_x_241:
        /* <DEDUP_REMOVED lines=13> */
.L_x_244:
[----:B------:R-:W-:Y:S05]  /*aa90*/  BSYNC B1 ;  /* 0x0000000000017941 */ /* 0x000fea0003800000 */
.L_x_243:
        /* <DEDUP_REMOVED lines=13> */
.L_x_246:
[----:B------:R-:W-:Y:S05]  /*ab70*/  BSYNC B1 ;  /* 0x0000000000017941 */ /* 0x000fea0003800000 */
.L_x_245:
        /* <DEDUP_REMOVED lines=13> */
.L_x_248:
[----:B------:R-:W-:Y:S05]  /*ac50*/  BSYNC B1 ;  /* 0x0000000000017941 */ /* 0x000fea0003800000 */
.L_x_247:
        /* <DEDUP_REMOVED lines=13> */
.L_x_250:
[----:B------:R-:W-:Y:S05]  /*ad30*/  BSYNC B1 ;  /* 0x0000000000017941 */ /* 0x000fea0003800000 */
.L_x_249:
        /* <DEDUP_REMOVED lines=13> */
.L_x_252:
[----:B------:R-:W-:Y:S05]  /*ae10*/  BSYNC B1 ;  /* 0x0000000000017941 */ /* 0x000fea0003800000 */
.L_x_251:
        /* <DEDUP_REMOVED lines=13> */
.L_x_254:
[----:B------:R-:W-:Y:S05]  /*aef0*/  BSYNC B1 ;  /* 0x0000000000017941 */ /* 0x000fea0003800000 */
.L_x_253:
        /* <DEDUP_REMOVED lines=13> */
.L_x_256:
[----:B------:R-:W-:Y:S05]  /*afd0*/  BSYNC B1 ;  /* 0x0000000000017941 */ /* 0x000fea0003800000 */
.L_x_255:
        /* <DEDUP_REMOVED lines=13> */
.L_x_258:
[----:B------:R-:W-:Y:S05]  /*b0b0*/  BSYNC B1 ;  /* 0x0000000000017941 */ /* 0x000fea0003800000 */
.L_x_257:
        /* <DEDUP_REMOVED lines=13> */
.L_x_260:
[----:B------:R-:W-:Y:S05]  /*b190*/  BSYNC B1 ;  /* 0x0000000000017941 */ /* 0x000fea0003800000 */
.L_x_259:
        /* <DEDUP_REMOVED lines=13> */
.L_x_262:
[----:B------:R-:W-:Y:S05]  /*b270*/  BSYNC B1 ;  /* 0x0000000000017941 */ /* 0x000fea0003800000 */
.L_x_261:
        /* <DEDUP_REMOVED lines=13> */
.L_x_264:
[----:B------:R-:W-:Y:S05]  /*b350*/  BSYNC B1 ;  /* 0x0000000000017941 */ /* 0x000fea0003800000 */
.L_x_263:
        /* <DEDUP_REMOVED lines=13> */
.L_x_266:
[----:B------:R-:W-:Y:S05]  /*b430*/  BSYNC B1 ;  /* 0x0000000000017941 */ /* 0x000fea0003800000 */
.L_x_265:
        /* <DEDUP_REMOVED lines=13> */
.L_x_268:
[----:B------:R-:W-:Y:S05]  /*b510*/  BSYNC B1 ;  /* 0x0000000000017941 */ /* 0x000fea0003800000 */
.L_x_267:
        /* <DEDUP_REMOVED lines=13> */
.L_x_270:
[----:B------:R-:W-:Y:S05]  /*b5f0*/  BSYNC B1 ;  /* 0x0000000000017941 */ /* 0x000fea0003800000 */
.L_x_269:
        /* <DEDUP_REMOVED lines=13> */
.L_x_272:
[----:B------:R-:W-:Y:S05]  /*b6d0*/  BSYNC B1 ;  /* 0x0000000000017941 */ /* 0x000fea0003800000 */
.L_x_271:
        /* <DEDUP_REMOVED lines=13> */
.L_x_274:
[----:B------:R-:W-:Y:S05]  /*b7b0*/  BSYNC B1 ;  /* 0x0000000000017941 */ /* 0x000fea0003800000 */
.L_x_273:
        /* <DEDUP_REMOVED lines=13> */
.L_x_276:
[----:B------:R-:W-:Y:S05]  /*b890*/  BSYNC B1 ;  /* 0x0000000000017941 */ /* 0x000fea0003800000 */
.L_x_275:
        /* <DEDUP_REMOVED lines=13> */
.L_x_278:
[----:B------:R-:W-:Y:S05]  /*b970*/  BSYNC B1 ;  /* 0x0000000000017941 */ /* 0x000fea0003800000 */
.L_x_277:
        /* <DEDUP_REMOVED lines=13> */
.L_x_280:
[----:B------:R-:W-:Y:S05]  /*ba50*/  BSYNC B1 ;  /* 0x0000000000017941 */ /* 0x000fea0003800000 */
.L_x_279:
        /* <DEDUP_REMOVED lines=13> */
.L_x_282:
[----:B------:R-:W-:Y:S05]  /*bb30*/  BSYNC B1 ;  /* 0x0000000000017941 */ /* 0x000fea0003800000 */
.L_x_281:
        /* <DEDUP_REMOVED lines=13> */
.L_x_284:
[----:B------:R-:W-:Y:S05]  /*bc10*/  BSYNC B1 ;  /* 0x0000000000017941 */ /* 0x000fea0003800000 */
.L_x_283:
        /* <DEDUP_REMOVED lines=13> */
.L_x_286:
[----:B------:R-:W-:Y:S05]  /*bcf0*/  BSYNC B1 ;  /* 0x0000000000017941 */ /* 0x000fea0003800000 */
.L_x_285:
        /* <DEDUP_REMOVED lines=13> */
.L_x_288:
[----:B------:R-:W-:Y:S05]  /*bdd0*/  BSYNC B1 ;  /* 0x0000000000017941 */ /* 0x000fea0003800000 */
.L_x_287:
[----:B------:R-:W-:Y:S05]  /*bde0*/  @P1 BRA `(.L_x_289) ;  /* 0x0000002000a41947 */ /* 0x000fea0003800000 */
[----:B------:R-:W2:Y:S01]  /*bdf0*/  LDL.LU R2, [R1+0x74] ;  /* 0x0000740001027983 */ /* 0x000ea20000300800 */
[----:B-----5:R-:W-:-:S04]  /*be00*/  LOP3.LUT R0, R0, 0xff, RZ, 0xc0, !PT ;  /* 0x000000ff00007812 */ /* 0x020fc800078ec0ff */
[----:B------:R-:W-:-:S05]  /*be10*/  F2FP.F16.E4M3.UNPACK_B R0, R0 ;  /* 0x00000000ff00723e */ /* 0x000fca00020006ff */
[----:B------:R-:W-:-:S05]  /*be20*/  HADD2.F32 R0, -RZ, R0.H0_H0 ;  /* 0x20000000ff007230 */ /* 0x000fca0000004100 */
[----:B------:R-:W-:-:S04]  /*be30*/  FMUL R0, R0, UR21 ;  /* 0x0000001500007c20 */ /* 0x000fc80008400000 */
[----:B--2---:R-:W-:-:S05]  /*be40*/  FFMA R0, R2, UR20, R0 ;  /* 0x0000001402007c23 */ /* 0x004fca0008000000 */
[----:B0-----:R-:W-:-:S05]  /*be50*/  F2FP.SATFINITE.E4M3.F32.PACK_AB_MERGE_C R3, RZ, R0, RZ ;  /* 0x00000000ff03723e */ /* 0x001fca00048070ff */
[----:B------:R0:W-:Y:S01]  /*be60*/  STG.E.U8 desc[UR18][R26.64+0xf9], R3 ;  /* 0x0000f9031a007986 */ /* 0x0001e2000c101112 */
[----:B------:R-:W-:Y:S05]  /*be70*/  BRA `(.L_x_289) ;  /* 0x0000002000807947 */ /* 0x000fea0003800000 */
.L_x_32:
[----:B------:R-:W-:Y:S01]  /*be80*/  ISETP.GE.AND P1, PT, R38, 0x1, PT ;  /* 0x000000012600780c */ /* 0x000fe20003f26270 */
[----:B------:R-:W-:Y:S01]  /*be90*/  FMUL R226, R226, UR20 ;  /* 0x00000014e2e27c20 */ /* 0x000fe20008400000 */
[----:B------:R-:W2:Y:S01]  /*bea0*/  LDL.LU R227, [R1+0x10] ;  /* 0x0000100001e37983 */ /* 0x000ea20000300800 */
[----:B------:R-:W-:Y:S01]  /*beb0*/  ISETP.GE.AND P0, PT, R38, 0x9, PT ;  /* 0x000000092600780c */ /* 0x000fe20003f06270 */
[----:B------:R-:W-:Y:S01]  /*bec0*/  FMUL R225, R225, UR20 ;  /* 0x00000014e1e17c20 */ /* 0x000fe20008400000 */
[C---:B------:R-:W-:Y:S02]  /*bed0*/  ISETP.LT.OR P4, PT, R35.reuse, 0x1, !P1 ;  /* 0x000000012300780c */ /* 0x040fe40004f81670 */
[C---:B------:R-:W-:Y:S02]  /*bee0*/  ISETP.LT.OR P5, PT, R35.reuse, 0x2, !P1 ;  /* 0x000000022300780c */ /* 0x040fe40004fa1670 */
[----:B------:R-:W-:Y:S02]  /*bef0*/  F2FP.SATFINITE.E4M3.F32.PACK_AB_MERGE_C R29, RZ, R226, RZ ;  /* 0x000000e2ff1d723e */ /* 0x000fe400048070ff */
[C---:B------:R-:W-:Y:S01]  /*bf00*/  ISETP.LT.OR P3, PT, R35.reuse, 0x1, !P0 ;  /* 0x000000012300780c */ /* 0x040fe20004761670 */
[----:B------:R-:W-:Y:S01]  /*bf10*/  FMUL R224, R224, UR20 ;  /* 0x00000014e0e07c20 */ /* 0x000fe20008400000 */
[----:B------:R-:W-:Y:S01]  /*bf20*/  ISETP.LT.OR P6, PT, R35, 0xa, !P1 ;  /* 0x0000000a2300780c */ /* 0x000fe20004fc1670 */
[----:B------:R-:W-:Y:S01]  /*bf30*/  FMUL R223, R223, UR20 ;  /* 0x00000014dfdf7c20 */ /* 0x000fe20008400000 */
[----:B------:R-:W-:Y:S01]  /*bf40*/  F2FP.SATFINITE.E4M3.F32.PACK_AB_MERGE_C R225, RZ, R225, RZ ;  /* 0x000000e1ffe1723e */ /* 0x000fe200048070ff */
[----:B------:R-:W-:Y:S01]  /*bf50*/  FMUL R221, R221, UR20 ;  /* 0x00000014dddd7c20 */ /* 0x000fe20008400000 */
[----:B------:R-:W-:Y:S01]  /*bf60*/  FMUL R222, R222, UR20 ;  /* 0x00000014dede7c20 */ /* 0x000fe20008400000 */
[----:B------:R0:W-:Y:S01]  /*bf70*/  @!P4 STG.E.U8 desc[UR18][R24.64], R29 ;  /* 0x0000001d1800c986 */ /* 0x0001e2000c101112 */
[----:B------:R-:W-:-:S02]  /*bf80*/  ISETP.LT.OR P4, PT, R35, 0x2, !P0 ;  /* 0x000000022300780c */ /* 0x000fc40004781670 */
[----:B------:R-:W-:Y:S01]  /*bf90*/  F2FP.SATFINITE.E4M3.F32.PACK_AB_MERGE_C R31, RZ, R224, RZ ;  /* 0x000000e0ff1f723e */ /* 0x000fe200048070ff */
[----:B------:R1:W-:Y:S01]  /*bfa0*/  @!P5 STG.E.U8 desc[UR18][R24.64+0x1], R225 ;  /* 0x000001e11800d986 */ /* 0x0003e2000c101112 */
[C---:B------:R-:W-:Y:S02]  /*bfb0*/  ISETP.LT.OR P5, PT, R35.reuse, 0x9, !P1 ;  /* 0x000000092300780c */ /* 0x040fe40004fa1670 */
[----:B------:R-:W-:Y:S01]  /*bfc0*/  F2FP.SATFINITE.E4M3.F32.PACK_AB_MERGE_C R223, RZ, R223, RZ ;  /* 0x000000dfffdf723e */ /* 0x000fe200048070ff */
[----:B------:R-:W-:Y:S01]  /*bfd0*/  FMUL R220, R220, UR20 ;  /* 0x00000014dcdc7c20 */ /* 0x000fe20008400000 */
[----:B------:R-:W-:Y:S01]  /*bfe0*/  F2FP.SATFINITE.E4M3.F32.PACK_AB_MERGE_C R221, RZ, R221, RZ ;  /* 0x000000ddffdd723e */ /* 0x000fe200048070ff */
[----:B------:R-:W-:Y:S01]  /*bff0*/  @!P3 STG.E.U8 desc[UR18][R26.64], R31 ;  /* 0x0000001f1a00b986 */ /* 0x000fe2000c101112 */
[----:B------:R-:W-:-:S03]  /*c000*/  ISETP.LT.OR P3, PT, R35, 0x9, !P0 ;  /* 0x000000092300780c */ /* 0x000fc60004761670 */
[----:B------:R-:W-:Y:S01]  /*c010*/  @!P4 STG.E.U8 desc[UR18][R26.64+0x1], R223 ;  /* 0x000001df1a00c986 */ /* 0x000fe2000c101112 */
[----:B------:R-:W-:-:S03]  /*c020*/  ISETP.LT.OR P4, PT, R35, 0xa, !P0 ;  /* 0x0000000a2300780c */ /* 0x000fc60004781670 */
[----:B------:R-:W-:Y:S01]  /*c030*/  @!P6 STG.E.U8 desc[UR18][R24.64+0x9], R221 ;  /* 0x000009dd1800e986 */ /* 0x000fe2000c101112 */
[----:B------:R-:W-:Y:S01]  /*c040*/  ISETP.LT.OR P6, PT, R35, 0x12, !P1 ;  /* 0x000000122300780c */ /* 0x000fe20004fc1670 */
[----:B------:R-:W-:Y:S01]  /*c050*/  FMUL R219, R219, UR20 ;  /* 0x00000014dbdb7c20 */ /* 0x000fe20008400000 */
[----:B0-----:R-:W-:Y:S01]  /*c060*/  F2FP.SATFINITE.E4M3.F32.PACK_AB_MERGE_C R29, RZ, R222, RZ ;  /* 0x000000deff1d723e */ /* 0x001fe200048070ff */
[----:B------:R-:W-:Y:S01]  /*c070*/  FMUL R217, R217, UR20 ;  /* 0x00000014d9d97c20 */ /* 0x000fe20008400000 */
[----:B------:R-:W3:Y:S01]  /*c080*/  LDL.LU R226, [R1+0xc] ;  /* 0x00000c0001e27983 */ /* 0x000ee20000300800 */
[----:B------:R-:W-:Y:S02]  /*c090*/  F2FP.SATFINITE.E4M3.F32.PACK_AB_MERGE_C R33, RZ, R220, RZ ;  /* 0x000000dcff21723e */ /* 0x000fe400048070ff */
[----:B------:R-:W-:Y:S01]  /*c0a0*/  F2FP.SATFINITE.E4M3.F32.PACK_AB_MERGE_C R219, RZ, R219, RZ ;  /* 0x000000dbffdb723e */ /* 0x000fe200048070ff */
[----:B------:R0:W-:Y:S01]  /*c0b0*/  @!P5 STG.E.U8 desc[UR18][R24.64+0x8], R29 ;  /* 0x0000081d1800d986 */ /* 0x0001e2000c101112 */
[----:B------:R-:W-:-:S02]  /*c0c0*/  ISETP.LT.OR P5, PT, R35, 0x11, !P1 ;  /* 0x000000112300780c */ /* 0x000fc40004fa1670 */
[----:B------:R-:W-:Y:S01]  /*c0d0*/  F2FP.SATFINITE.E4M3.F32.PACK_AB_MERGE_C R217, RZ, R217, RZ ;  /* 0x000000d9ffd9723e */ /* 0x000fe200048070ff */
[----:B-1----:R-:W4:Y:S01]  /*c0e0*/  LDL.LU R225, [R1+0x8] ;  /* 0x0000080001e17983 */ /* 0x002f220000300800 */
[----:B------:R-:W-:-:S03]  /*c0f0*/  FMUL R218, R218, UR20 ;  /* 0x00000014dada7c20 */ /* 0x000fc60008400000 */
[----:B------:R-:W3:Y:S04]  /*c100*/  LDL.LU R224, [R1+0x4] ;  /* 0x0000040001e07983 */ /* 0x000ee80000300800 */
[----:B------:R-:W4:Y:S01]  /*c110*/  LDL.LU R222, [R1] ;  /* 0x0000000001de7983 */ /* 0x000f220000300800 */
[----:B0-----:R-:W-:Y:S01]  /*c120*/  F2FP.SATFINITE.E4M3.F32.PACK_AB_MERGE_C R29, RZ, R218, RZ ;  /* 0x000000daff1d723e */ /* 0x001fe200048070ff */
[----:B------:R-:W-:Y:S01]  /*c130*/  FMUL R216, R216, UR20 ;  /* 0x00000014d8d87c20 */ /* 0x000fe20008400000 */
[----:B------:R-:W-:Y:S01]  /*c140*/  FMUL R215, R215, UR20 ;  /* 0x00000014d7d77c20 */ /* 0x000fe20008400000 */
[----:B------:R0:W-:Y:S01]  /*c150*/  @!P3 STG.E.U8 desc[UR18][R26.64+0x8], R33 ;  /* 0x000008211a00b986 */ /* 0x0001e2000c101112 */
[----:B------:R-:W-:Y:S01]  /*c160*/  ISETP.LT.OR P3, PT, R35, 0x11, !P0 ;  /* 0x000000112300780c */ /* 0x000fe20004761670 */
[----:B------:R-:W-:Y:S01]  /*c170*/  FMUL R213, R213, UR20 ;  /* 0x00000014d5d57c20 */ /* 0x000fe20008400000 */
[----:B------:R-:W-:Y:S01]  /*c180*/  F2FP.SATFINITE.E4M3.F32.PACK_AB_MERGE_C R31, RZ, R216, RZ ;  /* 0x000000d8ff1f723e */ /* 0x000fe200048070ff */
[----:B------:R-:W-:Y:S01]  /*c190*/  @!P4 STG.E.U8 desc[UR18][R26.64+0x9], R219 ;  /* 0x000009db1a00c986 */ /* 0x000fe2000c101112 */
[C---:B------:R-:W-:Y:S01]  /*c1a0*/  ISETP.LT.OR P4, PT, R35.reuse, 0x12, !P0 ;  /* 0x000000122300780c */ /* 0x040fe20004781670 */
[----:B------:R-:W-:Y:S01]  /*c1b0*/  FMUL R214, R214, UR20 ;  /* 0x00000014d6d67c20 */ /* 0x000fe20008400000 */
[----:B------:R-:W-:Y:S01]  /*c1c0*/  F2FP.SATFINITE.E4M3.F32.PACK_AB_MERGE_C R215, RZ, R215, RZ ;  /* 0x000000d7ffd7723e */ /* 0x000fe200048070ff */
[----:B------:R-:W-:Y:S01]  /*c1d0*/  @!P6 STG.E.U8 desc[UR18][R24.64+0x11], R217 ;  /* 0x000011d91800e986 */ /* 0x000fe2000c101112 */
[C---:B------:R-:W-:Y:S01]  /*c1e0*/  ISETP.LT.OR P6, PT, R35.reuse, 0x1a, !P1 ;  /* 0x0000001a2300780c */ /* 0x040fe20004fc1670 */
[----:B------:R-:W-:Y:S01]  /*c1f0*/  FMUL R212, R212, UR20 ;  /* 0x00000014d4d47c20 */ /* 0x000fe20008400000 */
[----:B------:R-:W-:Y:S01]  /*c200*/  F2FP.SATFINITE.E4M3.F32.PACK_AB_MERGE_C R213, RZ, R213, RZ ;  /* 0x000000d5ffd5723e */ /* 0x000fe200048070ff */
[----:B------:R1:W-:Y:S01]  /*c210*/  @!P5 STG.E.U8 desc[UR18][R24.64+0x10], R29 ;  /* 0x0000101d1800d986 */ /* 0x0003e2000c101112 */
[----:B------:R-:W-:Y:S01]  /*c220*/  ISETP.LT.OR P5, PT, R35, 0x19, !P1 ;  /* 0x000000192300780c */ /* 0x000fe20004fa1670 */
[----:B------:R-:W-:Y:S01]  /*c230*/  FMUL R211, R211, UR20 ;  /* 0x00000014d3d37c20 */ /* 0x000fe20008400000 */
[----:B------:R-:W-:Y:S01]  /*c240*/  FMUL R209, R209, UR20 ;  /* 0x00000014d1d17c20 */ /* 0x000fe20008400000 */
[----:B------:R1:W-:Y:S01]  /*c250*/  @!P3 STG.E.U8 desc[UR18][R26.64+0x10], R31 ;  /* 0x0000101f1a00b986 */ /* 0x0003e2000c101112 */
[C---:B------:R-:W-:Y:S01]  /*c260*/  ISETP.LT.OR P3, PT, R35.reuse, 0x19, !P0 ;  /* 0x000000192300780c */ /* 0x040fe20004761670 */
[----:B------:R-:W-:Y:S01]  /*c270*/  FMUL R210, R210, UR20 ;  /* 0x00000014d2d27c20 */ /* 0x000fe20008400000 */
[----:B0-----:R-:W-:Y:S01]  /*c280*/  F2FP.SATFINITE.E4M3.F32.PACK_AB_MERGE_C R33, RZ, R212, RZ ;  /* 0x000000d4ff21723e */ /* 0x001fe200048070ff */
[----:B------:R-:W-:Y:S01]  /*c290*/  @!P4 STG.E.U8 desc[UR18][R26.64+0x11], R215 ;  /* 0x000011d71a00c986 */ /* 0x000fe2000c101112 */
[C---:B------:R-:W-:Y:S01]  /*c2a0*/  ISETP.LT.OR P4, PT, R35.reuse, 0x1a, !P0 ;  /* 0x0000001a2300780c */ /* 0x040fe20004781670 */
[----:B------:R-:W-:Y:S01]  /*c2b0*/  FMUL R208, R208, UR20 ;  /* 0x00000014d0d07c20 */ /* 0x000fe20008400000 */
[----:B------:R-:W-:Y:S01]  /*c2c0*/  F2FP.SATFINITE.E4M3.F32.PACK_AB_MERGE_C R211, RZ, R211, RZ ;  /* 0x000000d3ffd3723e */ /* 0x000fe200048070ff */
[----:B------:R-:W-:Y:S01]  /*c2d0*/  @!P6 STG.E.U8 desc[UR18][R24.64+0x19], R213 ;  /* 0x000019d51800e986 */ /* 0x000fe2000c101112 */
[----:B------:R-:W-:Y:S01]  /*c2e0*/  ISETP.LT.OR P6, PT, R35, 0x22, !P1 ;  /* 0x000000222300780c */ /* 0x000fe20004fc1670 */
[----:B------:R-:W-:Y:S01]  /*c2f0*/  FMUL R207, R207, UR20 ;  /* 0x00000014cfcf7c20 */ /* 0x000fe20008400000 */
[----:B-1----:R-:W-:Y:S01]  /*c300*/  F2FP.SATFINITE.E4M3.F32.PACK_AB_MERGE_C R29, RZ, R214, RZ ;  /* 0x000000d6ff1d723e */ /* 0x002fe200048070ff */
[----:B------:R-:W-:Y:S01]  /*c310*/  FMUL R205, R205, UR20 ;  /* 0x00000014cdcd7c20 */ /* 0x000fe20008400000 */
[----:B------:R-:W-:Y:S01]  /*c320*/  F2FP.SATFINITE.E4M3.F32.PACK_AB_MERGE_C R209, RZ, R209, RZ ;  /* 0x000000d1ffd1723e */ /* 0x000fe200048070ff */
[----:B------:R-:W-:Y:S01]  /*c330*/  FMUL R206, R206, UR20 ;  /* 0x00000014cece7c20 */ /* 0x000fe20008400000 */
[----:B------:R-:W-:Y:S01]  /*c340*/  F2FP.SATFINITE.E4M3.F32.PACK_AB_MERGE_C R31, RZ, R208, RZ ;  /* 0x000000d0ff1f723e */ /* 0x000fe200048070ff */
[----:B------:R0:W-:Y:S01]  /*c350*/  @!P5 STG.E.U8 desc[UR18][R24.64+0x18], R29 ;  /* 0x0000181d1800d986 */ /* 0x0001e2000c101112 */
[C---:B------:R-:W-:Y:S01]  /*c360*/  ISETP.LT.OR P5, PT, R35.reuse, 0x21, !P1 ;  /* 0x000000212300780c */ /* 0x040fe20004fa1670 */
[----:B------:R-:W-:Y:S01]  /*c370*/  FMUL R204, R204, UR20 ;  /* 0x00000014cccc7c20 */ /* 0x000fe20008400000 */
[----:B------:R-:W-:Y:S01]  /*c380*/  F2FP.SATFINITE.E4M3.F32.PACK_AB_MERGE_C R207, RZ, R207, RZ ;  /* 0x000000cfffcf723e */ /* 0x000fe200048070ff */
[----:B------:R1:W-:Y:S01]  /*c390*/  @!P3 STG.E.U8 desc[UR18][R26.64+0x18], R33 ;  /* 0x000018211a00b986 */ /* 0x0003e2000c101112 */
[----:B------:R-:W-:Y:S01]  /*c3a0*/  ISETP.LT.OR P3, PT, R35, 0x21, !P0 ;  /* 0x000000212300780c */ /* 0x000fe20004761670 */
[----:B------:R-:W-:Y:S01]  /*c3b0*/  FMUL R203, R203, UR20 ;  /* 0x00000014cbcb7c20 */ /* 0x000fe20008400000 */
[----:B------:R-:W-:Y:S01]  /*c3c0*/  F2FP.SATFINITE.E4M3.F32.PACK_AB_MERGE_C R205, RZ, R205, RZ ;  /* 0x000000cdffcd723e */ /* 0x000fe200048070ff */
[----:B------:R-:W-:Y:S01]  /*c3d0*/  @!P4 STG.E.U8 desc[UR18][R26.64+0x19], R211 ;  /* 0x000019d31a00c986 */ /* 0x000fe2000c101112 */
[----:B------:R-:W-:Y:S01]  /*c3e0*/  ISETP.LT.OR P4, PT, R35, 0x22, !P0 ;  /* 0x000000222300780c */ /* 0x000fe20004781670 */
[----:B------:R-:W-:Y:S01]  /*c3f0*/  FMUL R201, R201, UR20 ;  /* 0x00000014c9c97c20 */ /* 0x000fe20008400000 */
[----:B------:R-:W-:Y:S01]  /*c400*/  F2FP.SATFINITE.E4M3.F32.PACK_AB_MERGE_C R203, RZ, R203, RZ ;  /* 0x000000cbffcb723e */ /* 0x000fe200048070ff */
[----:B------:R-:W-:Y:S01]  /*c410*/  @!P6 STG.E.U8 desc[UR18][R24.64+0x21], R209 ;  /* 0x000021d11800e986 */ /* 0x000fe2000c101112 */
[----:B------:R-:W-:Y:S01]  /*c420*/  ISETP.LT.OR P6, PT, R35, 0x2a, !P1 ;  /* 0x0000002a2300780c */ /* 0x000fe20004fc1670 */
[----:B------:R-:W-:Y:S01]  /*c430*/  FMUL R202, R202, UR20 ;  /* 0x00000014caca7c20 */ /* 0x000fe20008400000 */
[----:B0-----:R-:W-:Y:S01]  /*c440*/  F2FP.SATFINITE.E4M3.F32.PACK_AB_MERGE_C R29, RZ, R210, RZ ;  /* 0x000000d2ff1d723e */ /* 0x001fe200048070ff */
[----:B------:R-:W-:Y:S01]  /*c450*/  FMUL R200, R200, UR20 ;  /* 0x00000014c8c87c20 */ /* 0x000fe20008400000 */
[----:B-1----:R-:W-:Y:S01]  /*c460*/  F2FP.SATFINITE.E4M3.F32.PACK_AB_MERGE_C R33, RZ, R204, RZ ;  /* 0x000000ccff21723e */ /* 0x002fe200048070ff */
[----:B------:R-:W-:Y:S01]  /*c470*/  FMUL R199, R199, UR20 ;  /* 0x00000014c7c77c20 */ /* 0x000fe20008400000 */
[----:B------:R-:W-:Y:S01]  /*c480*/  F2FP.SATFINITE.E4M3.F32.PACK_AB_MERGE_C R201, RZ, R201, RZ ;  /* 0x000000c9ffc9723e */ /* 0x000fe200048070ff */
[----:B------:R0:W-:Y:S01]  /*c490*/  @!P5 STG.E.U8 desc[UR18][R24.64+0x20], R29 ;  /* 0x0000201d1800d986 */ /* 0x0001e2000c101112 */
[----:B------:R-:W-:Y:S01]  /*c4a0*/  ISETP.LT.OR P5, PT, R35, 0x29, !P1 ;  /* 0x000000292300780c */ /* 0x000fe20004fa1670 */
[----:B------:R-:W-:Y:S01]  /*c4b0*/  FMUL R197, R197, UR20 ;  /* 0x00000014c5c57c20 */ /* 0x000fe20008400000 */
[----:B------:R-:W-:Y:S01]  /*c4c0*/  F2FP.SATFINITE.E4M3.F32.PACK_AB_MERGE_C R199, RZ, R199, RZ ;  /* 0x000000c7ffc7723e */ /* 0x000fe200048070ff */
[----:B------:R1:W-:Y:S01]  /*c4d0*/  @!P3 STG.E.U8 desc[UR18][R26.64+0x20], R31 ;  /* 0x0000201f1a00b986 */ /* 0x0003e2000c101112 */
[C---:B------:R-:W-:Y:S01]  /*c4e0*/  ISETP.LT.OR P3, PT, R35.reuse, 0x29, !P0 ;  /* 0x000000292300780c */ /* 0x040fe20004761670 */
[----:B------:R-:W-:Y:S01]  /*c4f0*/  FMUL R198, R198, UR20 ;  /* 0x00000014c6c67c20 */ /* 0x000fe20008400000 */
[----:B------:R-:W-:Y:S01]  /*c500*/  F2FP.SATFINITE.E4M3.F32.PACK_AB_MERGE_C R197, RZ, R197, RZ ;  /* 0x000000c5ffc5723e */ /* 0x000fe200048070ff */
[----:B------:R-:W-:Y:S01]  /*c510*/  @!P4 STG.E.U8 desc[UR18][R26.64+0x21], R207 ;  /* 0x000021cf1a00c986 */ /* 0x000fe2000c101112 */
[----:B------:R-:W-:Y:S01]  /*c520*/  ISETP.LT.OR P4, PT, R35, 0x2a, !P0 ;  /* 0x0000002a2300780c */ /* 0x000fe20004781670 */
[----:B------:R-:W-:Y:S01]  /*c530*/  FMUL R196, R196, UR20 ;  /* 0x00000014c4c47c20 */ /* 0x000fe20008400000 */
[----:B------:R-:W-:Y:S01]  /*c540*/  FMUL R195, R195, UR20 ;  /* 0x00000014c3c37c20 */ /* 0x000fe20008400000 */
        /* <DEDUP_REMOVED lines=27> */
[----:B------:R-:W-:Y:S01]  /*c700*/  FMUL R186, R186, UR20 ;  /* 0x00000014baba7c20 */ /* 0x000fe20008400000 */
        /* <DEDUP_REMOVED lines=156> */
[----:B-----5:R-:W-:Y:S01]  /*d0d0*/  FMUL R0, R0, UR20 ;  /* 0x0000001400007c20 */ /* 0x020fe20008400000 */
[----:B-1----:R-:W-:Y:S01]  /*d0e0*/  F2FP.SATFINITE.E4M3.F32.PACK_AB_MERGE_C R33, RZ, R164, RZ ;  /* 0x000000a4ff21723e */ /* 0x002fe200048070ff */
        /* <DEDUP_REMOVED lines=9> */
[----:B------:R-:W-:Y:S01]  /*d180*/  FMUL R4, R4, UR20 ;  /* 0x0000001404047c20 */ /* 0x000fe20008400000 */
[----:B------:R-:W-:Y:S01]  /*d190*/  @!P4 STG.E.U8 desc[UR18][R26.64+0x71], R167 ;  /* 0x000071a71a00c986 */ /* 0x000fe2000c101112 */
[----:B------:R-:W-:-:S03]  /*d1a0*/  ISETP.LT.OR P4, PT, R35, 0x7a, !P0 ;  /* 0x0000007a2300780c */ /* 0x000fc60004781670 */
[----:B------:R-:W-:Y:S01]  /*d1b0*/  @!P6 STG.E.U8 desc[UR18][R24.64+0x79], R165 ;  /* 0x000079a51800e986 */ /* 0x000fe2000c101112 */
[----:B------:R-:W-:Y:S02]  /*d1c0*/  ISETP.LT.OR P6, PT, R35, 0x82, !P1 ;  /* 0x000000822300780c */ /* 0x000fe40004fc1670 */
[----:B0-----:R-:W-:Y:S01]  /*d1d0*/  F2FP.SATFINITE.E4M3.F32.PACK_AB_MERGE_C R29, RZ, R166, RZ ;  /* 0x000000a6ff1d723e */ /* 0x001fe200048070ff */
[----:B------:R-:W3:Y:S01]  /*d1e0*/  LDL.LU R220, [R1+0x14] ;  /* 0x0000140001dc7983 */ /* 0x000ee20000300800 */
[----:B-1----:R-:W-:-:S03]  /*d1f0*/  F2FP.SATFINITE.E4M3.F32.PACK_AB_MERGE_C R31, RZ, R160, RZ ;  /* 0x000000a0ff1f723e */ /* 0x002fc600048070ff */
[----:B------:R0:W-:Y:S01]  /*d200*/  @!P5 STG.E.U8 desc[UR18][R24.64+0x78], R29 ;  /* 0x0000781d1800d986 */ /* 0x0001e2000c101112 */
[----:B------:R-:W-:-:S03]  /*d210*/  ISETP.LT.OR P5, PT, R35, 0x81, !P1 ;  /* 0x000000812300780c */ /* 0x000fc60004fa1670 */
[----:B------:R1:W-:Y:S01]  /*d220*/  @!P3 STG.E.U8 desc[UR18][R26.64+0x78], R33 ;  /* 0x000078211a00b986 */ /* 0x0003e2000c101112 */
[----:B------:R-:W-:-:S03]  /*d230*/  ISETP.LT.OR P3, PT, R35, 0x81, !P0 ;  /* 0x000000812300780c */ /* 0x000fc60004761670 */
        /* <DEDUP_REMOVED lines=26> */
[----:B0-----:R-:W-:Y:S02]  /*d3e0*/  F2FP.SATFINITE.E4M3.F32.PACK_AB_MERGE_C R29, RZ, R154, RZ ;  /* 0x0000009aff1d723e */ /* 0x001fe400048070ff */
[----:B-1----:R-:W-:-:S03]  /*d3f0*/  F2FP.SATFINITE.E4M3.F32.PACK_AB_MERGE_C R33, RZ, R20, RZ ;  /* 0x00000014ff21723e */ /* 0x002fc600048070ff */
[----:B------:R0:W-:Y:S01]  /*d400*/  @!P5 STG.E.U8 desc[UR18][R24.64+0x90], R29 ;  /* 0x0000901d1800d986 */ /* 0x0001e2000c101112 */
[----:B------:R-:W-:-:S03]  /*d410*/  ISETP.LT.OR P5, PT, R35, 0x99, !P1 ;  /* 0x000000992300780c */ /* 0x000fc60004fa1670 */
[----:B------:R-:W-:Y:S01]  /*d420*/  @!P3 STG.E.U8 desc[UR18][R26.64+0x90], R31 ;  /* 0x0000901f1a00b986 */ /* 0x000fe2000c101112 */
[----:B------:R-:W-:-:S03]  /*d430*/  ISETP.LT.OR P3, PT, R35, 0x99, !P0 ;  /* 0x000000992300780c */ /* 0x000fc60004761670 */
[----:B------:R1:W-:Y:S01]  /*d440*/  @!P4 STG.E.U8 desc[UR18][R26.64+0x91], R23 ;  /* 0x000091171a00c986 */ /* 0x0003e2000c101112 */
[----:B------:R-:W-:-:S03]  /*d450*/  ISETP.LT.OR P4, PT, R35, 0x9a, !P0 ;  /* 0x0000009a2300780c */ /* 0x000fc60004781670 */
[----:B------:R2:W-:Y:S01]  /*d460*/  @!P6 STG.E.U8 desc[UR18][R24.64+0x99], R21 ;  /* 0x000099151800e986 */ /* 0x0005e2000c101112 */
[----:B------:R-:W-:Y:S02]  /*d470*/  ISETP.LT.OR P6, PT, R35, 0xa2, !P1 ;  /* 0x000000a22300780c */ /* 0x000fe40004fc1670 */
[----:B0-----:R-:W-:-:S05]  /*d480*/  F2FP.SATFINITE.E4M3.F32.PACK_AB_MERGE_C R29, RZ, R22, RZ ;  /* 0x00000016ff1d723e */ /* 0x001fca00048070ff */
[----:B------:R-:W-:Y:S01]  /*d490*/  @!P5 STG.E.U8 desc[UR18][R24.64+0x98], R29 ;  /* 0x0000981d1800d986 */ /* 0x000fe2000c101112 */
[C---:B------:R-:W-:Y:S02]  /*d4a0*/  ISETP.LT.OR P5, PT, R35.reuse, 0xa1, !P1 ;  /* 0x000000a12300780c */ /* 0x040fe40004fa1670 */
[----:B-1----:R-:W-:Y:S01]  /*d4b0*/  F2FP.SATFINITE.E4M3.F32.PACK_AB_MERGE_C R23, RZ, R18, RZ ;  /* 0x00000012ff17723e */ /* 0x002fe200048070ff */
[----:B------:R-:W-:Y:S01]  /*d4c0*/  @!P3 STG.E.U8 desc[UR18][R26.64+0x98], R33 ;  /* 0x000098211a00b986 */ /* 0x000fe2000c101112 */
[C---:B------:R-:W-:Y:S02]  /*d4d0*/  ISETP.LT.OR P3, PT, R35.reuse, 0xa1, !P0 ;  /* 0x000000a12300780c */ /* 0x040fe40004761670 */
[----:B--2---:R-:W-:Y:S01]  /*d4e0*/  F2FP.SATFINITE.E4M3.F32.PACK_AB_MERGE_C R21, RZ, R16, RZ ;  /* 0x00000010ff15723e */ /* 0x004fe200048070ff */
[----:B------:R0:W-:Y:S01]  /*d4f0*/  @!P4 STG.E.U8 desc[UR18][R26.64+0x99], R19 ;  /* 0x000099131a00c986 */ /* 0x0001e2000c101112 */
[----:B------:R-:W-:-:S03]  /*d500*/  ISETP.LT.OR P4, PT, R35, 0xa2, !P0 ;  /* 0x000000a22300780c */ /* 0x000fc60004781670 */
[----:B------:R1:W-:Y:S01]  /*d510*/  @!P6 STG.E.U8 desc[UR18][R24.64+0xa1], R17 ;  /* 0x0000a1111800e986 */ /* 0x0003e2000c101112 */
[----:B------:R-:W-:-:S03]  /*d520*/  ISETP.LT.OR P6, PT, R35, 0xaa, !P1 ;  /* 0x000000aa2300780c */ /* 0x000fc60004fc1670 */
[----:B------:R-:W-:Y:S01]  /*d530*/  @!P5 STG.E.U8 desc[UR18][R24.64+0xa0], R23 ;  /* 0x0000a0171800d986 */ /* 0x000fe2000c101112 */
[----:B------:R-:W-:-:S03]  /*d540*/  ISETP.LT.OR P5, PT, R35, 0xa9, !P1 ;  /* 0x000000a92300780c */ /* 0x000fc60004fa1670 */
[----:B------:R-:W-:Y:S01]  /*d550*/  @!P3 STG.E.U8 desc[UR18][R26.64+0xa0], R21 ;  /* 0x0000a0151a00b986 */ /* 0x000fe2000c101112 */
[C---:B------:R-:W-:Y:S02]  /*d560*/  ISETP.LT.OR P3, PT, R35.reuse, 0xa9, !P0 ;  /* 0x000000a92300780c */ /* 0x040fe40004761670 */
[----:B0-----:R-:W-:Y:S01]  /*d570*/  F2FP.SATFINITE.E4M3.F32.PACK_AB_MERGE_C R19, RZ, R14, RZ ;  /* 0x0000000eff13723e */ /* 0x001fe200048070ff */
[----:B------:R0:W-:Y:S01]  /*d580*/  @!P4 STG.E.U8 desc[UR18][R26.64+0xa1], R15 ;  /* 0x0000a10f1a00c986 */ /* 0x0001e2000c101112 */
[C---:B------:R-:W-:Y:S02]  /*d590*/  ISETP.LT.OR P4, PT, R35.reuse, 0xaa, !P0 ;  /* 0x000000aa2300780c */ /* 0x040fe40004781670 */
[----:B-1----:R-:W-:Y:S01]  /*d5a0*/  F2FP.SATFINITE.E4M3.F32.PACK_AB_MERGE_C R17, RZ, R12, RZ ;  /* 0x0000000cff11723e */ /* 0x002fe200048070ff */
        /* <DEDUP_REMOVED lines=15> */
[----:B0-----:R-:W-:Y:S02]  /*d6a0*/  F2FP.SATFINITE.E4M3.F32.PACK_AB_MERGE_C R11, RZ, R6, RZ ;  /* 0x00000006ff0b723e */ /* 0x001fe400048070ff */
[C---:B------:R-:W-:Y:S01]  /*d6b0*/  ISETP.LT.OR P3, PT, R35.reuse, 0xb9, !P0 ;  /* 0x000000b92300780c */ /* 0x040fe20004761670 */
[----:B------:R0:W-:Y:S01]  /*d6c0*/  @!P4 STG.E.U8 desc[UR18][R26.64+0xb1], R7 ;  /* 0x0000b1071a00c986 */ /* 0x0001e2000c101112 */
[----:B-1----:R-:W-:Y:S02]  /*d6d0*/  F2FP.SATFINITE.E4M3.F32.PACK_AB_MERGE_C R9, RZ, R4, RZ ;  /* 0x00000004ff09723e */ /* 0x002fe400048070ff */
[----:B------:R-:W-:Y:S01]  /*d6e0*/  ISETP.LT.OR P4, PT, R35, 0xba, !P0 ;  /* 0x000000ba2300780c */ /* 0x000fe20004781670 */
[----:B------:R1:W-:Y:S04]  /*d6f0*/  @!P6 STG.E.U8 desc[UR18][R24.64+0xb9], R5 ;  /* 0x0000b9051800e986 */ /* 0x0003e8000c101112 */
[----:B------:R2:W-:Y:S01]  /*d700*/  @!P5 STG.E.U8 desc[UR18][R24.64+0xb8], R11 ;  /* 0x0000b80b1800d986 */ /* 0x0005e2000c101112 */
[----:B------:R-:W-:Y:S01]  /*d710*/  FMUL R4, R227, UR20 ;  /* 0x00000014e3047c20 */ /* 0x000fe20008400000 */
[----:B------:R-:W-:-:S02]  /*d720*/  ISETP.LT.OR P5, PT, R35, 0xc1, !P1 ;  /* 0x000000c12300780c */ /* 0x000fc40004fa1670 */
[----:B0-----:R-:W-:Y:S02]  /*d730*/  F2FP.SATFINITE.E4M3.F32.PACK_AB_MERGE_C R7, RZ, R3, RZ ;  /* 0x00000003ff07723e */ /* 0x001fe400048070ff */
[----:B-1----:R-:W-:Y:S01]  /*d740*/  F2FP.SATFINITE.E4M3.F32.PACK_AB_MERGE_C R5, RZ, R0, RZ ;  /* 0x00000000ff05723e */ /* 0x002fe200048070ff */
[----:B----4-:R-:W-:Y:S01]  /*d750*/  FMUL R0, R222, UR20 ;  /* 0x00000014de007c20 */ /* 0x010fe20008400000 */
[----:B------:R-:W-:Y:S01]  /*d760*/  ISETP.LT.OR P6, PT, R35, 0xc2, !P1 ;  /* 0x000000c22300780c */ /* 0x000fe20004fc1670 */
[----:B------:R-:W4:Y:S01]  /*d770*/  LDL.LU R222, [R1+0x20] ;  /* 0x0000200001de7983 */ /* 0x000f220000300800 */
[----:B--2---:R-:W-:Y:S02]  /*d780*/  F2FP.SATFINITE.E4M3.F32.PACK_AB_MERGE_C R11, RZ, R2, RZ ;  /* 0x00000002ff0b723e */ /* 0x004fe400048070ff */
[----:B------:R-:W-:Y:S01]  /*d790*/  F2FP.SATFINITE.E4M3.F32.PACK_AB_MERGE_C R13, RZ, R0, RZ ;  /* 0x00000000ff0d723e */ /* 0x000fe200048070ff */
[----:B---3--:R-:W-:Y:S01]  /*d7a0*/  FMUL R0, R224, UR20 ;  /* 0x00000014e0007c20 */ /* 0x008fe20008400000 */
[----:B------:R-:W-:Y:S01]  /*d7b0*/  FMUL R2, R225, UR20 ;  /* 0x00000014e1027c20 */ /* 0x000fe20008400000 */
[----:B------:R-:W2:Y:S04]  /*d7c0*/  LDL.LU R224, [R1+0x24] ;  /* 0x0000240001e07983 */ /* 0x000ea80000300800 */
[----:B------:R-:W3:Y:S01]  /*d7d0*/  LDL.LU R225, [R1+0x28] ;  /* 0x0000280001e17983 */ /* 0x000ee20000300800 */
[----:B------:R-:W-:-:S03]  /*d7e0*/  FMUL R3, R226, UR20 ;  /* 0x00000014e2037c20 */ /* 0x000fc60008400000 */
[----:B------:R-:W3:Y:S04]  /*d7f0*/  LDL.LU R226, [R1+0x2c] ;  /* 0x00002c0001e27983 */ /* 0x000ee80000300800 */
[----:B------:R-:W3:Y:S04]  /*d800*/  LDL.LU R227, [R1+0x30] ;  /* 0x0000300001e37983 */ /* 0x000ee80000300800 */
[----:B------:R-:W-:Y:S01]  /*d810*/  @!P3 STG.E.U8 desc[UR18][R26.64+0xb8], R9 ;  /* 0x0000b8091a00b986 */ /* 0x000fe2000c101112 */
[----:B------:R-:W-:-:S03]  /*d820*/  ISETP.LT.OR P3, PT, R35, 0xc1, !P0 ;  /* 0x000000c12300780c */ /* 0x000fc60004761670 */
[----:B------:R0:W-:Y:S01]  /*d830*/  @!P4 STG.E.U8 desc[UR18][R26.64+0xb9], R7 ;  /* 0x0000b9071a00c986 */ /* 0x0001e2000c101112 */
[----:B------:R-:W-:-:S03]  /*d840*/  ISETP.LT.OR P4, PT, R35, 0xc2, !P0 ;  /* 0x000000c22300780c */ /* 0x000fc60004781670 */
[----:B------:R-:W-:Y:S01]  /*d850*/  @!P5 STG.E.U8 desc[UR18][R24.64+0xc0], R11 ;  /* 0x0000c00b1800d986 */ /* 0x000fe2000c101112 */
[----:B------:R-:W-:-:S03]  /*d860*/  ISETP.LT.OR P5, PT, R35, 0xc9, !P1 ;  /* 0x000000c92300780c */ /* 0x000fc60004fa1670 */
[----:B------:R1:W-:Y:S01]  /*d870*/  @!P6 STG.E.U8 desc[UR18][R24.64+0xc1], R5 ;  /* 0x0000c1051800e986 */ /* 0x0003e2000c101112 */
[----:B0-----:R-:W-:-:S03]  /*d880*/  F2FP.SATFINITE.E4M3.F32.PACK_AB_MERGE_C R7, RZ, R0, RZ ;  /* 0x00000000ff07723e */ /* 0x001fc600048070ff */
[----:B------:R-:W-:Y:S01]  /*d890*/  @!P3 STG.E.U8 desc[UR18][R26.64+0xc0], R13 ;  /* 0x0000c00d1a00b986 */ /* 0x000fe2000c101112 */
[C---:B------:R-:W-:Y:S02]  /*d8a0*/  ISETP.LT.OR P6, PT, R35.reuse, 0xca, !P1 ;  /* 0x000000ca2300780c */ /* 0x040fe40004fc1670 */
[----:B-1----:R-:W-:Y:S01]  /*d8b0*/  F2FP.SATFINITE.E4M3.F32.PACK_AB_MERGE_C R5, RZ, R2, RZ ;  /* 0x00000002ff05723e */ /* 0x002fe200048070ff */
[----:B------:R0:W-:Y:S01]  /*d8c0*/  @!P4 STG.E.U8 desc[UR18][R26.64+0xc1], R7 ;  /* 0x0000c1071a00c986 */ /* 0x0001e2000c101112 */
[C---:B------:R-:W-:Y:S02]  /*d8d0*/  ISETP.LT.OR P3, PT, R35.reuse, 0xc9, !P0 ;  /* 0x000000c92300780c */ /* 0x040fe40004761670 */
[C---:B------:R-:W-:Y:S01]  /*d8e0*/  ISETP.LT.OR P4, PT, R35.reuse, 0xca, !P0 ;  /* 0x000000ca2300780c */ /* 0x040fe20004781670 */
[----:B------:R1:W-:Y:S01]  /*d8f0*/  @!P5 STG.E.U8 desc[UR18][R24.64+0xc8], R5 ;  /* 0x0000c8051800d986 */ /* 0x0003e2000c101112 */
[----:B------:R-:W-:Y:S02]  /*d900*/  ISETP.LT.OR P5, PT, R35, 0xd1, !P1 ;  /* 0x000000d12300780c */ /* 0x000fe40004fa1670 */
[----:B------:R-:W-:-:S02]  /*d910*/  F2FP.SATFINITE.E4M3.F32.PACK_AB_MERGE_C R9, RZ, R3, RZ ;  /* 0x00000003ff09723e */ /* 0x000fc400048070ff */
[----:B------:R-:W-:-:S03]  /*d920*/  F2FP.SATFINITE.E4M3.F32.PACK_AB_MERGE_C R11, RZ, R4, RZ ;  /* 0x00000004ff0b723e */ /* 0x000fc600048070ff */
[----:B------:R1:W-:Y:S04]  /*d930*/  @!P6 STG.E.U8 desc[UR18][R24.64+0xc9], R9 ;  /* 0x0000c9091800e986 */ /* 0x0003e8000c101112 */
[----:B------:R-:W-:Y:S01]  /*d940*/  @!P3 STG.E.U8 desc[UR18][R26.64+0xc8], R11 ;  /* 0x0000c80b1a00b986 */ /* 0x000fe2000c101112 */
[----:B------:R-:W-:-:S03]  /*d950*/  FMUL R0, R220, UR20 ;  /* 0x00000014dc007c20 */ /* 0x000fc60008400000 */
[----:B------:R-:W3:Y:S02]  /*d960*/  LDL.LU R220, [R1+0x34] ;  /* 0x0000340001dc7983 */ /* 0x000ee40000300800 */
[----:B0-----:R-:W-:Y:S01]  /*d970*/  F2FP.SATFINITE.E4M3.F32.PACK_AB_MERGE_C R7, RZ, R0, RZ ;  /* 0x00000000ff07723e */ /* 0x001fe200048070ff */
[----:B------:R-:W-:Y:S02]  /*d980*/  FMUL R2, R221, UR20 ;  /* 0x00000014dd027c20 */ /* 0x000fe40008400000 */
[----:B------:R-:W3:Y:S03]  /*d990*/  LDL.LU R221, [R1+0x38] ;  /* 0x0000380001dd7983 */ /* 0x000ee60000300800 */
[----:B-1----:R-:W-:Y:S01]  /*d9a0*/  F2FP.SATFINITE.E4M3.F32.PACK_AB_MERGE_C R5, RZ, R2, RZ ;  /* 0x00000002ff05723e */ /* 0x002fe200048070ff */
[----:B------:R-:W-:Y:S04]  /*d9b0*/  @!P4 STG.E.U8 desc[UR18][R26.64+0xc9], R7 ;  /* 0x0000c9071a00c986 */ /* 0x000fe8000c101112 */
[----:B------:R0:W-:Y:S01]  /*d9c0*/  @!P5 STG.E.U8 desc[UR18][R24.64+0xd0], R5 ;  /* 0x0000d0051800d986 */ /* 0x0001e2000c101112 */
[----:B------:R-:W-:-:S03]  /*d9d0*/  FMUL R3, R223, UR20 ;  /* 0x00000014df037c20 */ /* 0x000fc60008400000 */
[----:B------:R-:W3:Y:S02]  /*d9e0*/  LDL.LU R223, [R1+0x3c] ;  /* 0x00003c0001df7983 */ /* 0x000ee40000300800 */
[----:B------:R-:W-:Y:S01]  /*d9f0*/  F2FP.SATFINITE.E4M3.F32.PACK_AB_MERGE_C R9, RZ, R3, RZ ;  /* 0x00000003ff09723e */ /* 0x000fe200048070ff */
[----:B----4-:R-:W-:Y:S02]  /*da00*/  FMUL R0, R222, UR20 ;  /* 0x00000014de007c20 */ /* 0x010fe40008400000 */
[----:B------:R-:W4:Y:S03]  /*da10*/  LDL.LU R222, [R1+0x40] ;  /* 0x0000400001de7983 */ /* 0x000f260000300800 */
[----:B------:R-:W-:Y:S01]  /*da20*/  F2FP.SATFINITE.E4M3.F32.PACK_AB_MERGE_C R13, RZ, R0, RZ ;  /* 0x00000000ff0d723e */ /* 0x000fe200048070ff */
[----:B--2---:R-:W-:Y:S02]  /*da30*/  FMUL R2, R224, UR20 ;  /* 0x00000014e0027c20 */ /* 0x004fe40008400000 */
[----:B------:R-:W2:Y:S01]  /*da40*/  LDL.LU R224, [R1+0x44] ;  /* 0x0000440001e07983 */ /* 0x000ea20000300800 */
[----:B---3--:R-:W-:-:S03]  /*da50*/  FMUL R0, R225, UR20 ;  /* 0x00000014e1007c20 */ /* 0x008fc60008400000 */
[----:B------:R-:W3:Y:S01]  /*da60*/  LDL.LU R225, [R1+0x48] ;  /* 0x0000480001e17983 */ /* 0x000ee20000300800 */
[----:B------:R-:W-:Y:S01]  /*da70*/  FMUL R3, R226, UR20 ;  /* 0x00000014e2037c20 */ /* 0x000fe20008400000 */
[----:B0-----:R-:W-:Y:S02]  /*da80*/  F2FP.SATFINITE.E4M3.F32.PACK_AB_MERGE_C R5, RZ, R0, RZ ;  /* 0x00000000ff05723e */ /* 0x001fe400048070ff */
[----:B------:R-:W3:Y:S01]  /*da90*/  LDL.LU R226, [R1+0x4c] ;  /* 0x00004c0001e27983 */ /* 0x000ee20000300800 */
[----:B------:R-:W-:-:S03]  /*daa0*/  FMUL R0, R227, UR20 ;  /* 0x00000014e3007c20 */ /* 0x000fc60008400000 */
[----:B------:R-:W3:Y:S01]  /*dab0*/  LDL.LU R227, [R1+0x50] ;  /* 0x0000500001e37983 */ /* 0x000ee20000300800 */
[C---:B------:R-:W-:Y:S02]  /*dac0*/  ISETP.LT.OR P6, PT, R35.reuse, 0xd2, !P1 ;  /* 0x000000d22300780c */ /* 0x040fe40004fc1670 */
[C---:B------:R-:W-:Y:S01]  /*dad0*/  ISETP.LT.OR P4, PT, R35.reuse, 0xd2, !P0 ;  /* 0x000000d22300780c */ /* 0x040fe20004781670 */
[----:B------:R-:W3:Y:S01]  /*dae0*/  LDL.LU R218, [R1+0x54] ;  /* 0x0000540001da7983 */ /* 0x000ee20000300800 */
[C---:B------:R-:W-:Y:S02]  /*daf0*/  ISETP.LT.OR P3, PT, R35.reuse, 0xd1, !P0 ;  /* 0x000000d12300780c */ /* 0x040fe40004761670 */
[----:B------:R-:W-:Y:S02]  /*db00*/  ISETP.LT.OR P5, PT, R35, 0xd9, !P1 ;  /* 0x000000d92300780c */ /* 0x000fe40004fa1670 */
[----:B------:R-:W-:Y:S02]  /*db10*/  F2FP.SATFINITE.E4M3.F32.PACK_AB_MERGE_C R7, RZ, R2, RZ ;  /* 0x00000002ff07723e */ /* 0x000fe400048070ff */
[----:B------:R-:W-:-:S03]  /*db20*/  F2FP.SATFINITE.E4M3.F32.PACK_AB_MERGE_C R11, RZ, R0, RZ ;  /* 0x00000000ff0b723e */ /* 0x000fc600048070ff */
[----:B------:R0:W-:Y:S01]  /*db30*/  @!P6 STG.E.U8 desc[UR18][R24.64+0xd1], R9 ;  /* 0x0000d1091800e986 */ /* 0x0001e2000c101112 */
[----:B------:R-:W-:-:S03]  /*db40*/  ISETP.LT.OR P6, PT, R35, 0xda, !P1 ;  /* 0x000000da2300780c */ /* 0x000fc60004fc1670 */
[----:B------:R-:W-:Y:S01]  /*db50*/  @!P4 STG.E.U8 desc[UR18][R26.64+0xd1], R7 ;  /* 0x0000d1071a00c986 */ /* 0x000fe2000c101112 */
[----:B------:R-:W-:-:S03]  /*db60*/  ISETP.LT.OR P4, PT, R35, 0xda, !P0 ;  /* 0x000000da2300780c */ /* 0x000fc60004781670 */
[----:B------:R-:W-:Y:S01]  /*db70*/  @!P3 STG.E.U8 desc[UR18][R26.64+0xd0], R13 ;  /* 0x0000d00d1a00b986 */ /* 0x000fe2000c101112 */
[----:B0-----:R-:W-:-:S03]  /*db80*/  F2FP.SATFINITE.E4M3.F32.PACK_AB_MERGE_C R9, RZ, R3, RZ ;  /* 0x00000003ff09723e */ /* 0x001fc600048070ff */
[----:B------:R0:W-:Y:S04]  /*db90*/  @!P5 STG.E.U8 desc[UR18][R24.64+0xd8], R5 ;  /* 0x0000d8051800d986 */ /* 0x0001e8000c101112 */
[----:B------:R1:W-:Y:S01]  /*dba0*/  @!P6 STG.E.U8 desc[UR18][R24.64+0xd9], R9 ;  /* 0x0000d9091800e986 */ /* 0x0003e2000c101112 */
[----:B------:R-:W-:-:S03]  /*dbb0*/  FMUL R0, R220, UR20 ;  /* 0x00000014dc007c20 */ /* 0x000fc60008400000 */
[----:B------:R-:W3:Y:S02]  /*dbc0*/  LDL.LU R220, [R1+0x58] ;  /* 0x0000580001dc7983 */ /* 0x000ee40000300800 */
[----:B0-----:R-:W-:Y:S01]  /*dbd0*/  F2FP.SATFINITE.E4M3.F32.PACK_AB_MERGE_C R5, RZ, R0, RZ ;  /* 0x00000000ff05723e */ /* 0x001fe200048070ff */
[----:B------:R-:W-:Y:S02]  /*dbe0*/  FMUL R2, R221, UR20 ;  /* 0x00000014dd027c20 */ /* 0x000fe40008400000 */
[----:B------:R-:W3:Y:S03]  /*dbf0*/  LDL.LU R221, [R1+0x5c] ;  /* 0x00005c0001dd7983 */ /* 0x000ee60000300800 */
[----:B------:R-:W-:Y:S01]  /*dc00*/  F2FP.SATFINITE.E4M3.F32.PACK_AB_MERGE_C R7, RZ, R2, RZ ;  /* 0x00000002ff07723e */ /* 0x000fe200048070ff */
[----:B------:R0:W-:Y:S01]  /*dc10*/  @!P4 STG.E.U8 desc[UR18][R26.64+0xd9], R5 ;  /* 0x0000d9051a00c986 */ /* 0x0001e2000c101112 */
[----:B------:R-:W-:-:S03]  /*dc20*/  FMUL R3, R223, UR20 ;  /* 0x00000014df037c20 */ /* 0x000fc60008400000 */
[----:B------:R-:W3:Y:S02]  /*dc30*/  LDL.LU R223, [R1+0x60] ;  /* 0x0000600001df7983 */ /* 0x000ee40000300800 */
[----:B-1----:R-:W-:Y:S01]  /*dc40*/  F2FP.SATFINITE.E4M3.F32.PACK_AB_MERGE_C R9, RZ, R3, RZ ;  /* 0x00000003ff09723e */ /* 0x002fe200048070ff */
[----:B----4-:R-:W-:Y:S02]  /*dc50*/  FMUL R4, R222, UR20 ;  /* 0x00000014de047c20 */ /* 0x010fe40008400000 */
[----:B------:R-:W4:Y:S01]  /*dc60*/  LDL.LU R222, [R1+0x64] ;  /* 0x0000640001de7983 */ /* 0x000f220000300800 */
[----:B--2---:R-:W-:-:S03]  /*dc70*/  FMUL R0, R224, UR20 ;  /* 0x00000014e0007c20 */ /* 0x004fc60008400000 */
[----:B------:R-:W2:Y:S01]  /*dc80*/  LDL.LU R224, [R1+0x68] ;  /* 0x0000680001e07983 */ /* 0x000ea20000300800 */
[----:B---3--:R-:W-:Y:S01]  /*dc90*/  FMUL R2, R225, UR20 ;  /* 0x00000014e1027c20 */ /* 0x008fe20008400000 */
[----:B0-----:R-:W-:Y:S02]  /*dca0*/  F2FP.SATFINITE.E4M3.F32.PACK_AB_MERGE_C R5, RZ, R0, RZ ;  /* 0x00000000ff05723e */ /* 0x001fe400048070ff */
[----:B------:R-:W3:Y:S01]  /*dcb0*/  LDL.LU R225, [R1+0x6c] ;  /* 0x00006c0001e17983 */ /* 0x000ee20000300800 */
[----:B------:R-:W-:-:S03]  /*dcc0*/  FMUL R3, R226, UR20 ;  /* 0x00000014e2037c20 */ /* 0x000fc60008400000 */
[----:B------:R-:W3:Y:S01]  /*dcd0*/  LDL.LU R226, [R1+0x70] ;  /* 0x0000700001e27983 */ /* 0x000ee20000300800 */
[----:B------:R-:W-:-:S03]  /*dce0*/  FMUL R0, R227, UR20 ;  /* 0x00000014e3007c20 */ /* 0x000fc60008400000 */
[----:B------:R-:W3:Y:S01]  /*dcf0*/  LDL.LU R227, [R1+0x74] ;  /* 0x0000740001e37983 */ /* 0x000ee20000300800 */
[C---:B------:R-:W-:Y:S02]  /*dd00*/  ISETP.LT.OR P3, PT, R35.reuse, 0xd9, !P0 ;  /* 0x000000d92300780c */ /* 0x040fe40004761670 */
[C---:B------:R-:W-:Y:S02]  /*dd10*/  ISETP.LT.OR P5, PT, R35.reuse, 0xe1, !P1 ;  /* 0x000000e12300780c */ /* 0x040fe40004fa1670 */
[C---:B------:R-:W-:Y:S02]  /*dd20*/  ISETP.LT.OR P6, PT, R35.reuse, 0xe2, !P1 ;  /* 0x000000e22300780c */ /* 0x040fe40004fc1670 */
[----:B------:R-:W-:-:S07]  /*dd30*/  ISETP.LT.OR P4, PT, R35, 0xe2, !P0 ;  /* 0x000000e22300780c */ /* 0x000fce0004781670 */
[----:B------:R-:W-:Y:S01]  /*dd40*/  @!P3 STG.E.U8 desc[UR18][R26.64+0xd8], R11 ;  /* 0x0000d80b1a00b986 */ /* 0x000fe2000c101112 */
[----:B------:R-:W-:-:S03]  /*dd50*/  ISETP.LT.OR P3, PT, R35, 0xe1, !P0 ;  /* 0x000000e12300780c */ /* 0x000fc60004761670 */
[----:B------:R0:W-:Y:S01]  /*dd60*/  @!P5 STG.E.U8 desc[UR18][R24.64+0xe0], R7 ;  /* 0x0000e0071800d986 */ /* 0x0001e2000c101112 */
[----:B------:R-:W-:-:S03]  /*dd70*/  ISETP.LT.OR P5, PT, R35, 0xe9, !P1 ;  /* 0x000000e92300780c */ /* 0x000fc60004fa1670 */
[----:B------:R1:W-:Y:S01]  /*dd80*/  @!P6 STG.E.U8 desc[UR18][R24.64+0xe1], R9 ;  /* 0x0000e1091800e986 */ /* 0x0003e2000c101112 */
[----:B------:R-:W-:Y:S02]  /*dd90*/  ISETP.LT.OR P6, PT, R35, 0xea, !P1 ;  /* 0x000000ea2300780c */ /* 0x000fe40004fc1670 */
[----:B------:R-:W-:Y:S01]  /*dda0*/  F2FP.SATFINITE.E4M3.F32.PACK_AB_MERGE_C R13, RZ, R4, RZ ;  /* 0x00000004ff0d723e */ /* 0x000fe200048070ff */
[----:B------:R1:W-:Y:S01]  /*ddb0*/  @!P4 STG.E.U8 desc[UR18][R26.64+0xe1], R5 ;  /* 0x0000e1051a00c986 */ /* 0x0003e2000c101112 */
[----:B0-----:R-:W-:-:S03]  /*ddc0*/  F2FP.SATFINITE.E4M3.F32.PACK_AB_MERGE_C R7, RZ, R2, RZ ;  /* 0x00000002ff07723e */ /* 0x001fc600048070ff */
[----:B------:R-:W-:Y:S01]  /*ddd0*/  @!P3 STG.E.U8 desc[UR18][R26.64+0xe0], R13 ;  /* 0x0000e00d1a00b986 */ /* 0x000fe2000c101112 */
[----:B-1----:R-:W-:-:S03]  /*dde0*/  F2FP.SATFINITE.E4M3.F32.PACK_AB_MERGE_C R9, RZ, R3, RZ ;  /* 0x00000003ff09723e */ /* 0x002fc600048070ff */
[----:B------:R0:W-:Y:S01]  /*ddf0*/  @!P5 STG.E.U8 desc[UR18][R24.64+0xe8], R7 ;  /* 0x0000e8071800d986 */ /* 0x0001e2000c101112 */
[C---:B------:R-:W-:Y:S02]  /*de00*/  ISETP.LT.OR P3, PT, R35.reuse, 0xe9, !P0 ;  /* 0x000000e92300780c */ /* 0x040fe40004761670 */
[C---:B------:R-:W-:Y:S01]  /*de10*/  ISETP.LT.OR P4, PT, R35.reuse, 0xea, !P0 ;  /* 0x000000ea2300780c */ /* 0x040fe20004781670 */
[----:B------:R1:W-:Y:S01]  /*de20*/  @!P6 STG.E.U8 desc[UR18][R24.64+0xe9], R9 ;  /* 0x0000e9091800e986 */ /* 0x0003e2000c101112 */
[C---:B------:R-:W-:Y:S01]  /*de30*/  ISETP.LT.OR P5, PT, R35.reuse, 0xf1, !P1 ;  /* 0x000000f12300780c */ /* 0x040fe20004fa1670 */
[----:B------:R-:W-:Y:S01]  /*de40*/  FMUL R2, R218, UR20 ;  /* 0x00000014da027c20 */ /* 0x000fe20008400000 */
[----:B------:R-:W-:Y:S02]  /*de50*/  ISETP.LT.OR P6, PT, R35, 0xf2, !P1 ;  /* 0x000000f22300780c */ /* 0x000fe40004fc1670 */
[----:B------:R-:W-:Y:S02]  /*de60*/  F2FP.SATFINITE.E4M3.F32.PACK_AB_MERGE_C R11, RZ, R0, RZ ;  /* 0x00000000ff0b723e */ /* 0x000fe400048070ff */
[----:B------:R-:W-:-:S03]  /*de70*/  F2FP.SATFINITE.E4M3.F32.PACK_AB_MERGE_C R5, RZ, R2, RZ ;  /* 0x00000002ff05723e */ /* 0x000fc600048070ff */
[----:B------:R-:W-:Y:S01]  /*de80*/  @!P3 STG.E.U8 desc[UR18][R26.64+0xe8], R11 ;  /* 0x0000e80b1a00b986 */ /* 0x000fe2000c101112 */
[----:B------:R-:W-:-:S03]  /*de90*/  ISETP.LT.OR P3, PT, R35, 0xf1, !P0 ;  /* 0x000000f12300780c */ /* 0x000fc60004761670 */
[----:B------:R-:W-:Y:S01]  /*dea0*/  @!P4 STG.E.U8 desc[UR18][R26.64+0xe9], R5 ;  /* 0x0000e9051a00c986 */ /* 0x000fe2000c101112 */
[C---:B------:R-:W-:Y:S02]  /*deb0*/  ISETP.LT.OR P4, PT, R35.reuse, 0xf9, !P1 ;  /* 0x000000f92300780c */ /* 0x040fe40004f81670 */
[----:B------:R-:W-:Y:S01]  /*dec0*/  ISETP.LT.OR P1, PT, R35, 0xfa, !P1 ;  /* 0x000000fa2300780c */ /* 0x000fe20004f21670 */
[----:B------:R-:W-:-:S05]  /*ded0*/  FMUL R0, R220, UR20 ;  /* 0x00000014dc007c20 */ /* 0x000fca0008400000 */
[----:B0-----:R-:W-:-:S05]  /*dee0*/  F2FP.SATFINITE.E4M3.F32.PACK_AB_MERGE_C R7, RZ, R0, RZ ;  /* 0x00000000ff07723e */ /* 0x001fca00048070ff */
[----:B------:R0:W-:Y:S01]  /*def0*/  @!P5 STG.E.U8 desc[UR18][R24.64+0xf0], R7 ;  /* 0x0000f0071800d986 */ /* 0x0001e2000c101112 */
[----:B------:R-:W-:-:S05]  /*df00*/  FMUL R3, R221, UR20 ;  /* 0x00000014dd037c20 */ /* 0x000fca0008400000 */
[----:B-1----:R-:W-:Y:S02]  /*df10*/  F2FP.SATFINITE.E4M3.F32.PACK_AB_MERGE_C R9, RZ, R3, RZ ;  /* 0x00000003ff09723e */ /* 0x002fe400048070ff */
[----:B------:R-:W-:-:S03]  /*df20*/  ISETP.LT.OR P5, PT, R35, 0xf2, !P0 ;  /* 0x000000f22300780c */ /* 0x000fc600047a1670 */
[----:B------:R1:W-:Y:S01]  /*df30*/  @!P6 STG.E.U8 desc[UR18][R24.64+0xf1], R9 ;  /* 0x0000f1091800e986 */ /* 0x0003e2000c101112 */
[C---:B------:R-:W-:Y:S02]  /*df40*/  ISETP.LT.OR P6, PT, R35.reuse, 0xf9, !P0 ;  /* 0x000000f92300780c */ /* 0x040fe400047c1670 */
[----:B------:R-:W-:Y:S01]  /*df50*/  ISETP.LT.OR P0, PT, R35, 0xfa, !P0 ;  /* 0x000000fa2300780c */ /* 0x000fe20004701670 */
[----:B------:R-:W-:-:S05]  /*df60*/  FMUL R0, R223, UR20 ;  /* 0x00000014df007c20 */ /* 0x000fca0008400000 */
[----:B------:R-:W-:-:S05]  /*df70*/  F2FP.SATFINITE.E4M3.F32.PACK_AB_MERGE_C R13, RZ, R0, RZ ;  /* 0x00000000ff0d723e */ /* 0x000fca00048070ff */
[----:B------:R0:W-:Y:S01]  /*df80*/  @!P3 STG.E.U8 desc[UR18][R26.64+0xf0], R13 ;  /* 0x0000f00d1a00b986 */ /* 0x0001e2000c101112 */
[----:B----4-:R-:W-:Y:S01]  /*df90*/  FMUL R0, R222, UR20 ;  /* 0x00000014de007c20 */ /* 0x010fe20008400000 */
[----:B--2---:R-:W-:Y:S01]  /*dfa0*/  FMUL R2, R224, UR20 ;  /* 0x00000014e0027c20 */ /* 0x004fe20008400000 */
[----:B---3--:R-:W-:-:S03]  /*dfb0*/  FMUL R3, R225, UR20 ;  /* 0x00000014e1037c20 */ /* 0x008fc60008400000 */
[----:B0-----:R-:W-:Y:S01]  /*dfc0*/  F2FP.SATFINITE.E4M3.F32.PACK_AB_MERGE_C R7, RZ, R0, RZ ;  /* 0x00000000ff07723e */ /* 0x001fe200048070ff */
[----:B------:R-:W-:Y:S01]  /*dfd0*/  FMUL R4, R226, UR20 ;  /* 0x00000014e2047c20 */ /* 0x000fe20008400000 */
[----:B------:R-:W-:Y:S01]  /*dfe0*/  FMUL R5, R227, UR20 ;  /* 0x00000014e3057c20 */ /* 0x000fe20008400000 */
[----:B-1----:R-:W-:Y:S02]  /*dff0*/  F2FP.SATFINITE.E4M3.F32.PACK_AB_MERGE_C R9, RZ, R2, RZ ;  /* 0x00000002ff09723e */ /* 0x002fe400048070ff */
[----:B------:R-:W-:Y:S02]  /*e000*/  F2FP.SATFINITE.E4M3.F32.PACK_AB_MERGE_C R3, RZ, R3, RZ ;  /* 0x00000003ff03723e */ /* 0x000fe400048070ff */
[----:B------:R-:W-:Y:S02]  /*e010*/  F2FP.SATFINITE.E4M3.F32.PACK_AB_MERGE_C R11, RZ, R4, RZ ;  /* 0x00000004ff0b723e */ /* 0x000fe400048070ff */
[----:B------:R-:W-:Y:S01]  /*e020*/  F2FP.SATFINITE.E4M3.F32.PACK_AB_MERGE_C R5, RZ, R5, RZ ;  /* 0x00000005ff05723e */ /* 0x000fe200048070ff */
[----:B------:R0:W-:Y:S04]  /*e030*/  @!P5 STG.E.U8 desc[UR18][R26.64+0xf1], R7 ;  /* 0x0000f1071a00d986 */ /* 0x0001e8000c101112 */
[----:B------:R0:W-:Y:S04]  /*e040*/  @!P4 STG.E.U8 desc[UR18][R24.64+0xf8], R9 ;  /* 0x0000f8091800c986 */ /* 0x0001e8000c101112 */
[----:B------:R0:W-:Y:S04]  /*e050*/  @!P1 STG.E.U8 desc[UR18][R24.64+0xf9], R3 ;  /* 0x0000f90318009986 */ /* 0x0001e8000c101112 */
[----:B------:R0:W-:Y:S04]  /*e060*/  @!P6 STG.E.U8 desc[UR18][R26.64+0xf8], R11 ;  /* 0x0000f80b1a00e986 */ /* 0x0001e8000c101112 */
[----:B------:R0:W-:Y:S02]  /*e070*/  @!P0 STG.E.U8 desc[UR18][R26.64+0xf9], R5 ;  /* 0x0000f9051a008986 */ /* 0x0001e4000c101112 */
.L_x_289:
[----:B------:R-:W-:Y:S05]  /*e080*/  BSYNC B0 ;  /* 0x0000000000007941 */ /* 0x000fea0003800000 */
.L_x_31:
[----:B0-----:R-:W2:Y:S04]  /*e090*/  LDL.LU R3, [R1+0x78] ;  /* 0x0000780001037983 */ /* 0x001ea80000300800 */
[----:B-----5:R-:W2:Y:S01]  /*e0a0*/  LDL.LU R2, [R1+0x7c] ;  /* 0x00007c0001027983 */ /* 0x020ea20000300800 */
[----:B------:R-:W-:Y:S01]  /*e0b0*/  ULDC UR6, c[0x0][0xc] ;  /* 0x0000030000067ab9 */ /* 0x000fe20000000800 */
[----:B------:R-:W-:Y:S01]  /*e0c0*/  ULDC UR7, c[0x0][0x10] ;  /* 0x0000040000077ab9 */ /* 0x000fe20000000800 */
[----:B------:R-:W2:Y:S01]  /*e0d0*/  LDC R5, c[0x0][0x14] ;  /* 0x00000500ff057b82 */ /* 0x000ea20000000800 */
[----:B------:R-:W-:Y:S01]  /*e0e0*/  UIMAD.WIDE.U32 UR6, UR6, UR7, URZ ;  /* 0x00000007060672a5 */ /* 0x000fe2000f8e003f */
[----:B------:R-:W-:Y:S01]  /*e0f0*/  PRMT R0, RZ, 0x7610, R0 ;  /* 0x00007610ff007816 */ /* 0x000fe20000000000 */
[----:B------:R-:W-:-:S04]  /*e100*/  UMOV UR22, 0xffffffff ;  /* 0xffffffff00167882 */ /* 0x000fc80000000000 */
[----:B--2---:R-:W-:-:S04]  /*e110*/  IMAD.WIDE.U32 R2, R5, UR6, R2 ;  /* 0x0000000605027c25 */ /* 0x004fc8000f8e0002 */
[----:B------:R-:W-:Y:S01]  /*e120*/  IMAD R5, R5, UR7, RZ ;  /* 0x0000000705057c24 */ /* 0x000fe2000f8e02ff */
[----:B------:R-:W-:Y:S01]  /*e130*/  ULDC.64 UR6, c[0x0][0x650] ;  /* 0x0001940000067ab9 */ /* 0x000fe20000000a00 */
[----:B------:R-:W-:Y:S01]  /*e140*/  IMAD.MOV.U32 R19, RZ, RZ, R2 ;  /* 0x000000ffff137224 */ /* 0x000fe200078e0002 */
[----:B------:R-:W-:Y:S01]  /*e150*/  ISETP.GE.U32.AND P0, PT, R2, UR6, PT ;  /* 0x0000000602007c0c */ /* 0x000fe2000bf06070 */
[----:B------:R-:W-:Y:S02]  /*e160*/  IMAD.IADD R22, R3, 0x1, R5 ;  /* 0x0000000103167824 */ /* 0x000fe400078e0205 */
[----:B------:R-:W-:-:S03]  /*e170*/  IMAD.MOV.U32 R2, RZ, RZ, -0x1 ;  /* 0xffffffffff027424 */ /* 0x000fc600078e00ff */
[----:B------:R0:W-:Y:S01]  /*e180*/  STL [R1+0x78], R22 ;  /* 0x0000781601007387 */ /* 0x0001e20000100800 */
[----:B------:R-:W-:-:S03]  /*e190*/  ISETP.GE.U32.AND.EX P0, PT, R22, UR7, PT, P0 ;  /* 0x0000000716007c0c */ /* 0x000fc6000bf06100 */
[----:B------:R0:W-:Y:S04]  /*e1a0*/  STL [R1+0x7c], R19 ;  /* 0x00007c1301007387 */ /* 0x0001e80000100800 */
[----:B------:R0:W-:Y:S06]  /*e1b0*/  STL [R1+0x80], R2 ;  /* 0x0000800201007387 */ /* 0x0001ec0000100800 */
[----:B------:R-:W-:Y:S05]  /*e1c0*/  @P0 BRA `(.L_x_290) ;  /* 0x00000004006c0947 */ /* 0x000fea0003800000 */
[----:B------:R-:W2:Y:S01]  /*e1d0*/  S2R R14, SR_CTAID.X ;  /* 0x00000000000e7919 */ /* 0x000ea20000002500 */
[----:B------:R-:W5:Y:S01]  /*e1e0*/  LDC.64 R8, c[0x0][0x628] ;  /* 0x00018a00ff087b82 */ /* 0x000f620000000a00 */
[----:B------:R-:W-:Y:S01]  /*e1f0*/  ULDC UR6, c[0x0][0x150] ;  /* 0x0000540000067ab9 */ /* 0x000fe20000000800 */
[----:B------:R-:W-:Y:S01]  /*e200*/  IMAD.MOV.U32 R6, RZ, RZ, R19 ;  /* 0x000000ffff067224 */ /* 0x000fe200078e0013 */
[----:B------:R-:W0:Y:S01]  /*e210*/  S2R R16, SR_CTAID.Y ;  /* 0x0000000000107919 */ /* 0x000e220000002600 */
[----:B------:R-:W-:-:S04]  /*e220*/  IMAD.MOV.U32 R7, RZ, RZ, R22 ;  /* 0x000000ffff077224 */ /* 0x000fc800078e0016 */
[----:B------:R-:W0:Y:S08]  /*e230*/  LDC R17, c[0x0][0x144] ;  /* 0x00005100ff117b82 */ /* 0x000e300000000800 */
[----:B------:R-:W0:Y:S08]  /*e240*/  LDC R10, c[0x0][0x630] ;  /* 0x00018c00ff0a7b82 */ /* 0x000e300000000800 */
[----:B------:R-:W0:Y:S01]  /*e250*/  LDC.64 R12, c[0x0][0x620] ;  /* 0x00018800ff0c7b82 */ /* 0x000e220000000a00 */
[----:B-----5:R-:W-:-:S04]  /*e260*/  ISETP.NE.U32.AND P0, PT, R8, RZ, PT ;  /* 0x000000ff0800720c */ /* 0x020fc80003f05070 */
[----:B------:R-:W-:Y:S02]  /*e270*/  ISETP.NE.AND.EX P0, PT, R9, RZ, PT, P0 ;  /* 0x000000ff0900720c */ /* 0x000fe40003f05300 */
[----:B--2---:R-:W-:-:S05]  /*e280*/  I2FP.F32.U32 R0, R14 ;  /* 0x0000000e00007245 */ /* 0x004fca0000201000 */
[----:B------:R-:W-:-:S04]  /*e290*/  FMUL R0, R0, UR6 ;  /* 0x0000000600007c20 */ /* 0x000fc80008400000 */
[----:B------:R2:W0:Y:S02]  /*e2a0*/  F2I.U32.TRUNC.NTZ R15, R0 ;  /* 0x00000000000f7305 */ /* 0x000424000020f000 */
[----:B------:R-:W-:Y:S05]  /*e2b0*/  @!P0 BRA `(.L_x_291) ;  /* 0x0000000000288947 */ /* 0x000fea0003800000 */
[----:B--2---:R-:W2:Y:S02]  /*e2c0*/  LDC R0, c[0x0][0x634] ;  /* 0x00018d00ff007b82 */ /* 0x004ea40000000800 */
[----:B--2---:R-:W-:-:S05]  /*e2d0*/  IADD3 R7, P0, R19, R0, RZ ;  /* 0x0000000013077210 */ /* 0x004fca0007f1e0ff */
[----:B------:R-:W-:-:S04]  /*e2e0*/  IMAD.X R11, RZ, RZ, R22, P0 ;  /* 0x000000ffff0b7224 */ /* 0x000fc800000e0616 */
[----:B0-----:R-:W-:-:S04]  /*e2f0*/  IMAD.WIDE.U32 R2, R11, R8, RZ ;  /* 0x000000080b027225 */ /* 0x001fc800078e00ff */
[----:B------:R-:W-:-:S04]  /*e300*/  IMAD.WIDE.U32 R4, P0, R7, R9, R2 ;  /* 0x0000000907047225 */ /* 0x000fc80007800002 */
[----:B------:R-:W-:-:S04]  /*e310*/  IMAD.WIDE.U32 R2, R7, R8, RZ ;  /* 0x0000000807027225 */ /* 0x000fc800078e00ff */
[----:B------:R-:W-:Y:S01]  /*e320*/  IMAD.X R7, RZ, RZ, RZ, P0 ;  /* 0x000000ffff077224 */ /* 0x000fe200000e06ff */
[----:B------:R-:W-:Y:S01]  /*e330*/  IADD3 RZ, P0, R3, R4, RZ ;  /* 0x0000000403ff7210 */ /* 0x000fe20007f1e0ff */
[----:B------:R-:W-:-:S04]  /*e340*/  IMAD.MOV.U32 R6, RZ, RZ, R5 ;  /* 0x000000ffff067224 */ /* 0x000fc800078e0005 */
[----:B------:R-:W-:-:S08]  /*e350*/  IMAD.WIDE.U32.X R6, R11, R9, R6, P0 ;  /* 0x000000090b067225 */ /* 0x000fd000000e0406 */
.L_x_291:
[-CC-:B0-----:R-:W-:Y:S01]  /*e360*/  SHF.R.U64 R24, R6, R10.reuse, R7.reuse ;  /* 0x0000000a06187219 */ /* 0x181fe20000001207 */
[----:B------:R-:W0:Y:S01]  /*e370*/  LDC.64 R20, c[0x0][0x640] ;  /* 0x00019000ff147b82 */ /* 0x000e220000000a00 */
[----:B--2---:R-:W-:Y:S01]  /*e380*/  SHF.R.U32.HI R0, RZ, R10, R7 ;  /* 0x0000000aff007219 */ /* 0x004fe20000011607 */
[----:B------:R-:W-:Y:S01]  /*e390*/  IMAD.MOV.U32 R2, RZ, RZ, R19 ;  /* 0x000000ffff027224 */ /* 0x000fe200078e0013 */
[----:B------:R-:W-:Y:S01]  /*e3a0*/  IADD3 R5, P0, RZ, -R24, RZ ;  /* 0x80000018ff057210 */ /* 0x000fe20007f1e0ff */
[----:B------:R-:W-:Y:S01]  /*e3b0*/  IMAD.MOV R15, RZ, RZ, -R15 ;  /* 0x000000ffff0f7224 */ /* 0x000fe200078e0a0f */
[----:B------:R-:W-:Y:S01]  /*e3c0*/  ULDC UR6, c[0x0][0x154] ;  /* 0x0000550000067ab9 */ /* 0x000fe20000000800 */
[----:B------:R-:W-:Y:S02]  /*e3d0*/  IMAD.MOV.U32 R7, RZ, RZ, 0x1 ;  /* 0x00000001ff077424 */ /* 0x000fe400078e00ff */
[----:B------:R-:W2:Y:S01]  /*e3e0*/  LDC R4, c[0x0][0x618] ;  /* 0x00018600ff047b82 */ /* 0x000ea20000000800 */
[----:B------:R-:W-:-:S02]  /*e3f0*/  IMAD.X R3, RZ, RZ, ~R0, P0 ;  /* 0x000000ffff037224 */ /* 0x000fc400000e0e00 */
[----:B------:R-:W-:Y:S02]  /*e400*/  IMAD R15, R17, R15, R14 ;  /* 0x0000000f110f7224 */ /* 0x000fe400078e020e */
[-C--:B------:R-:W-:Y:S02]  /*e410*/  IMAD R0, R3, R12.reuse, RZ ;  /* 0x0000000c03007224 */ /* 0x080fe400078e02ff */
[----:B------:R-:W-:Y:S01]  /*e420*/  IMAD.MOV.U32 R3, RZ, RZ, R22 ;  /* 0x000000ffff037224 */ /* 0x000fe200078e0016 */
[----:B------:R-:W5:Y:S01]  /*e430*/  LDC R6, c[0x0][0x608] ;  /* 0x00018200ff067b82 */ /* 0x000f620000000800 */
[----:B------:R-:W-:-:S04]  /*e440*/  IMAD.WIDE.U32 R2, R5, R12, R2 ;  /* 0x0000000c05027225 */ /* 0x000fc800078e0002 */
[----:B------:R-:W-:-:S03]  /*e450*/  IMAD R5, R5, R13, R0 ;  /* 0x0000000d05057224 */ /* 0x000fc600078e0200 */
[----:B------:R-:W1:Y:S01]  /*e460*/  LDC R18, c[0x0][0x658] ;  /* 0x00019600ff127b82 */ /* 0x000e620000000800 */
[----:B------:R-:W-:Y:S01]  /*e470*/  I2FP.F32.U32 R0, R16 ;  /* 0x0000001000007245 */ /* 0x000fe20000201000 */
[----:B------:R-:W-:Y:S01]  /*e480*/  IMAD.IADD R3, R3, 0x1, R5 ;  /* 0x0000000103037824 */ /* 0x000fe200078e0205 */
[----:B0-----:R-:W-:Y:S01]  /*e490*/  ISETP.NE.U32.AND P0, PT, R20, RZ, PT ;  /* 0x000000ff1400720c */ /* 0x001fe20003f05070 */
[----:B------:R-:W-:Y:S02]  /*e4a0*/  IMAD.MOV.U32 R5, RZ, RZ, -0x1 ;  /* 0xffffffffff057424 */ /* 0x000fe400078e00ff */
[----:B------:R-:W-:Y:S02]  /*e4b0*/  FMUL R0, R0, UR6 ;  /* 0x0000000600007c20 */ /* 0x000fe40008400000 */
[----:B------:R-:W0:Y:S01]  /*e4c0*/  LDC R13, c[0x0][0x148] ;  /* 0x00005200ff0d7b82 */ /* 0x000e220000000800 */
[----:B--2---:R-:W-:Y:S01]  /*e4d0*/  SHF.R.U64 R10, R2, R4, R3 ;  /* 0x00000004020a7219 */ /* 0x004fe20000001203 */
[----:B------:R2:W0:Y:S01]  /*e4e0*/  F2I.U32.TRUNC.NTZ R12, R0 ;  /* 0x00000000000c7305 */ /* 0x000422000020f000 */
[----:B------:R-:W-:-:S02]  /*e4f0*/  ISETP.NE.AND.EX P0, PT, R21, RZ, PT, P0 ;  /* 0x000000ff1500720c */ /* 0x000fc40003f05300 */
[----:B------:R-:W-:-:S03]  /*e500*/  SHF.R.U32.HI R3, RZ, R4, R3 ;  /* 0x00000004ff037219 */ /* 0x000fc60000011603 */
[----:B------:R-:W0:Y:S01]  /*e510*/  LDC R14, c[0x0][0x600] ;  /* 0x00018000ff0e7b82 */ /* 0x000e220000000800 */
[-CC-:B-----5:R-:W-:Y:S02]  /*e520*/  SHF.R.U64 R8, R10, R6.reuse, R3.reuse ;  /* 0x000000060a087219 */ /* 0x1a0fe40000001203 */
[----:B------:R-:W-:-:S05]  /*e530*/  SHF.R.U32.HI R3, RZ, R6, R3 ;  /* 0x00000006ff037219 */ /* 0x000fca0000011603 */
[----:B------:R-:W0:Y:S01]  /*e540*/  LDC R19, c[0x0][0x648] ;  /* 0x00019200ff137b82 */ /* 0x000e220000000800 */
[-CC-:B-1----:R-:W-:Y:S02]  /*e550*/  SHF.R.U64 R11, R8, R18.reuse, R3.reuse ;  /* 0x00000012080b7219 */ /* 0x182fe40000001203 */
[-C--:B------:R-:W-:Y:S02]  /*e560*/  SHF.L.U32 R5, R5, R18.reuse, RZ ;  /* 0x0000001205057219 */ /* 0x080fe400000006ff */
[-C--:B------:R-:W-:Y:S01]  /*e570*/  SHF.R.U32.HI R3, RZ, R18.reuse, R3 ;  /* 0x00000012ff037219 */ /* 0x080fe20000011603 */
[----:B------:R-:W-:Y:S01]  /*e580*/  IMAD.MOV.U32 R2, RZ, RZ, R11 ;  /* 0x000000ffff027224 */ /* 0x000fe200078e000b */
[----:B------:R-:W-:Y:S01]  /*e590*/  SHF.L.U32 R34, R7, R18, RZ ;  /* 0x0000001207227219 */ /* 0x000fe200000006ff */
[----:B------:R-:W1:Y:S01]  /*e5a0*/  LDC R22, c[0x0][0x638] ;  /* 0x00018e00ff167b82 */ /* 0x000e620000000800 */
[----:B------:R-:W-:-:S07]  /*e5b0*/  LOP3.LUT R17, RZ, R5, RZ, 0x33, !PT ;  /* 0x00000005ff117212 */ /* 0x000fce00078e33ff */
[----:B------:R-:W0:Y:S01]  /*e5c0*/  LDC R23, c[0x0][0x610] ;  /* 0x00018400ff177b82 */ /* 0x000e220000000800 */
[----:B--2---:R-:W-:Y:S05]  /*e5d0*/  @!P0 BRA `(.L_x_292) ;  /* 0x0000000000288947 */ /* 0x004fea0003800000 */
[----:B------:R-:W2:Y:S02]  /*e5e0*/  LDC R0, c[0x0][0x64c] ;  /* 0x00019300ff007b82 */ /* 0x000ea40000000800 */
[----:B--2---:R-:W-:-:S05]  /*e5f0*/  IADD3 R7, P0, R11, R0, RZ ;  /* 0x000000000b077210 */ /* 0x004fca0007f1e0ff */
        /* <DEDUP_REMOVED lines=8> */
.L_x_292:
[----:B0-----:R-:W-:Y:S01]  /*e680*/  SHF.R.U64 R0, R2, R19, R3 ;  /* 0x0000001302007219 */ /* 0x001fe20000001203 */
[----:B------:R-:W-:Y:S01]  /*e690*/  VIADD R3, R14, 0xffffffff ;  /* 0xffffffff0e037836 */ /* 0x000fe20000000000 */
[----:B------:R-:W-:Y:S01]  /*e6a0*/  LOP3.LUT R5, R8, R17, RZ, 0xc0, !PT ;  /* 0x0000001108057212 */ /* 0x000fe200078ec0ff */
[----:B------:R-:W-:Y:S01]  /*e6b0*/  IMAD.MOV R12, RZ, RZ, -R12 ;  /* 0x000000ffff0c7224 */ /* 0x000fe200078e0a0c */
[----:B------:R-:W-:Y:S01]  /*e6c0*/  R2UR UR22, R24 ;  /* 0x00000000181672ca */ /* 0x000fe200000e0000 */
[----:B------:R-:W-:Y:S01]  /*e6d0*/  IMAD.MOV R2, RZ, RZ, -R0 ;  /* 0x000000ffff027224 */ /* 0x000fe200078e0a00 */
[----:B------:R-:W-:Y:S01]  /*e6e0*/  LOP3.LUT R3, R10, R3, RZ, 0xc0, !PT ;  /* 0x000000030a037212 */ /* 0x000fe200078ec0ff */
[----:B------:R-:W-:Y:S02]  /*e6f0*/  IMAD R34, R34, R0, R5 ;  /* 0x0000000022227224 */ /* 0x000fe400078e0205 */
[----:B------:R-:W-:Y:S02]  /*e700*/  @P2 IMAD R15, R13, R12, R16 ;  /* 0x0000000c0d0f2224 */ /* 0x000fe400078e0210 */
[----:B-1----:R-:W-:-:S02]  /*e710*/  IMAD R0, R2, R22, R11 ;  /* 0x0000001602007224 */ /* 0x002fc400078e020b */
[----:B------:R-:W-:Y:S02]  /*e720*/  IMAD R34, R34, R23, R15 ;  /* 0x0000001722227224 */ /* 0x000fe400078e020f */
[----:B------:R-:W-:Y:S02]  /*e730*/  IMAD R3, R0, R14, R3 ;  /* 0x0000000e00037224 */ /* 0x000fe400078e0203 */
[----:B------:R-:W-:-:S03]  /*e740*/  IMAD.MOV.U32 R0, RZ, RZ, 0x1 ;  /* 0x00000001ff007424 */ /* 0x000fc600078e00ff */
[----:B------:R-:W-:Y:S02]  /*e750*/  SEL R2, R3, R34, !P2 ;  /* 0x0000002203027207 */ /* 0x000fe40005000000 */
[----:B------:R-:W-:-:S03]  /*e760*/  SEL R34, R34, R3, !P2 ;  /* 0x0000000322227207 */ /* 0x000fc60005000000 */
[----:B------:R2:W-:Y:S04]  /*e770*/  STL [R1+0x80], R2 ;  /* 0x0000800201007387 */ /* 0x0005e80000100800 */
.L_x_290:
[----:B------:R0:W-:Y:S01]  /*e780*/  STL [R1+0x84], R34 ;  /* 0x0000842201007387 */ /* 0x0001e20000100800 */
[----:B------:R-:W-:-:S13]  /*e790*/  LOP3.LUT P0, RZ, R0, 0xff, RZ, 0xc0, !PT ;  /* 0x000000ff00ff7812 */ /* 0x000fda000780c0ff */
[----:B0-----:R-:W-:Y:S05]  /*e7a0*/  @P0 BRA `(.L_x_293) ;  /* 0xffffff2800140947 */ /* 0x001fea000383ffff */
[----:B------:R-:W-:Y:S05]  /*e7b0*/  EXIT ;  /* 0x000000000000794d */ /* 0x000fea0003800000 */
.L_x_3:
[----:B------:R-:W2:Y:S01]  /*e7c0*/  LDL R16, [R1+0x7c] ;  /* 0x00007c0001107983 */ /* 0x000ea20000100800 */
[----:B------:R-:W-:-:S03]  /*e7d0*/  ULDC.64 UR4, c[0x0][0x650] ;  /* 0x0001940000047ab9 */ /* 0x000fc60000000a00 */
[----:B------:R-:W3:Y:S01]  /*e7e0*/  LDL R17, [R1+0x78] ;  /* 0x0000780001117983 */ /* 0x000ee20000100800 */
[----:B------:R-:W-:Y:S01]  /*e7f0*/  PRMT R4, RZ, 0x7610, R4 ;  /* 0x00007610ff047816 */ /* 0x000fe20000000004 */
[----:B------:R-:W-:Y:S02]  /*e800*/  IMAD.MOV.U32 R5, RZ, RZ, -0x1 ;  /* 0xffffffffff057424 */ /* 0x000fe400078e00ff */
[----:B------:R-:W-:Y:S02]  /*e810*/  IMAD.MOV.U32 R6, RZ, RZ, -0x1 ;  /* 0xffffffffff067424 */ /* 0x000fe400078e00ff */
[----:B------:R-:W-:Y:S01]  /*e820*/  IMAD.MOV.U32 R11, RZ, RZ, -0x1 ;  /* 0xffffffffff0b7424 */ /* 0x000fe200078e00ff */
[----:B--2---:R-:W-:-:S04]  /*e830*/  ISETP.GE.U32.AND P0, PT, R16, UR4, PT ;  /* 0x0000000410007c0c */ /* 0x004fc8000bf06070 */
[----:B---3--:R-:W-:-:S13]  /*e840*/  ISETP.GE.U32.AND.EX P0, PT, R17, UR5, PT, P0 ;  /* 0x0000000511007c0c */ /* 0x008fda000bf06100 */
[----:B------:R-:W-:Y:S05]  /*e850*/  @P0 BRA `(.L_x_294) ;  /* 0x00000004005c0947 */ /* 0x000fea0003800000 */
        /* <DEDUP_REMOVED lines=18> */
.L_x_295:
[-CC-:B------:R-:W-:Y:S01]  /*e980*/  SHF.R.U64 R11, R8, R12.reuse, R9.reuse ;  /* 0x0000000c080b7219 */ /* 0x180fe20000001209 */
[----:B------:R-:W0:Y:S01]  /*e990*/  LDC.64 R20, c[0x0][0x640] ;  /* 0x00019000ff147b82 */ /* 0x000e220000000a00 */
[----:B------:R-:W-:Y:S01]  /*e9a0*/  SHF.R.U32.HI R3, RZ, R12, R9 ;  /* 0x0000000cff037219 */ /* 0x000fe20000011609 */
[----:B------:R-:W-:Y:S01]  /*e9b0*/  ULDC UR4, c[0x0][0x150] ;  /* 0x0000540000047ab9 */ /* 0x000fe20000000800 */
[----:B------:R-:W-:Y:S01]  /*e9c0*/  IADD3 R7, P0, RZ, -R11, RZ ;  /* 0x8000000bff077210 */ /* 0x000fe20007f1e0ff */
[----:B------:R-:W-:Y:S01]  /*e9d0*/  IMAD.MOV.U32 R4, RZ, RZ, R16 ;  /* 0x000000ffff047224 */ /* 0x000fe200078e0010 */
[----:B------:R-:W-:Y:S01]  /*e9e0*/  I2FP.F32.U32 R6, R2 ;  /* 0x0000000200067245 */ /* 0x000fe20000201000 */
[----:B------:R-:W-:Y:S02]  /*e9f0*/  IMAD.MOV.U32 R5, RZ, RZ, R17 ;  /* 0x000000ffff057224 */ /* 0x000fe400078e0011 */
[----:B------:R-:W1:Y:S01]  /*ea00*/  LDC R10, c[0x0][0x618] ;  /* 0x00018600ff0a7b82 */ /* 0x000e620000000800 */
[----:B------:R-:W-:-:S02]  /*ea10*/  IMAD.X R3, RZ, RZ, ~R3, P0 ;  /* 0x000000ffff037224 */ /* 0x000fc400000e0e03 */
[----:B------:R-:W-:Y:S01]  /*ea20*/  FMUL R9, R6, UR4 ;  /* 0x0000000406097c20 */ /* 0x000fe20008400000 */
[----:B------:R-:W-:Y:S01]  /*ea30*/  IMAD.WIDE.U32 R4, R7, R14, R4 ;  /* 0x0000000e07047225 */ /* 0x000fe200078e0004 */
[----:B------:R-:W-:-:S03]  /*ea40*/  ULDC UR4, c[0x0][0x154] ;  /* 0x0000550000047ab9 */ /* 0x000fc60000000800 */
[----:B------:R-:W-:Y:S01]  /*ea50*/  IMAD R6, R3, R14, RZ ;  /* 0x0000000e03067224 */ /* 0x000fe200078e02ff */
[----:B------:R-:W2:Y:S01]  /*ea60*/  LDC R13, c[0x0][0x144] ;  /* 0x00005100ff0d7b82 */ /* 0x000ea20000000800 */
[----:B------:R-:W3:Y:S02]  /*ea70*/  F2I.U32.TRUNC.NTZ R9, R9 ;  /* 0x0000000900097305 */ /* 0x000ee4000020f000 */
[----:B------:R-:W-:Y:S02]  /*ea80*/  IMAD R3, R7, R15, R6 ;  /* 0x0000000f07037224 */ /* 0x000fe400078e0206 */
[----:B------:R-:W-:Y:S02]  /*ea90*/  IMAD.MOV.U32 R6, RZ, RZ, -0x1 ;  /* 0xffffffffff067424 */ /* 0x000fe400078e00ff */
[----:B------:R-:W-:Y:S01]  /*eaa0*/  IMAD.IADD R3, R5, 0x1, R3 ;  /* 0x0000000105037824 */ /* 0x000fe200078e0203 */
[----:B------:R-:W4:Y:S01]  /*eab0*/  LDC R12, c[0x0][0x608] ;  /* 0x00018200ff0c7b82 */ /* 0x000f220000000800 */
[----:B------:R-:W-:-:S02]  /*eac0*/  I2FP.F32.U32 R5, R0 ;  /* 0x0000000000057245 */ /* 0x000fc40000201000 */
[----:B0-----:R-:W-:-:S03]  /*ead0*/  ISETP.NE.U32.AND P0, PT, R20, RZ, PT ;  /* 0x000000ff1400720c */ /* 0x001fc60003f05070 */
[----:B------:R-:W-:Y:S01]  /*eae0*/  FMUL R5, R5, UR4 ;  /* 0x0000000405057c20 */ /* 0x000fe20008400000 */
[----:B------:R-:W-:Y:S01]  /*eaf0*/  ISETP.NE.AND.EX P0, PT, R21, RZ, PT, P0 ;  /* 0x000000ff1500720c */ /* 0x000fe20003f05300 */
[----:B------:R-:W0:Y:S01]  /*eb00*/  LDC R7, c[0x0][0x658] ;  /* 0x00019600ff077b82 */ /* 0x000e220000000800 */
[-C--:B-1----:R-:W-:Y:S01]  /*eb10*/  SHF.R.U64 R8, R4, R10.reuse, R3 ;  /* 0x0000000a04087219 */ /* 0x082fe20000001203 */
[----:B---3--:R-:W-:Y:S01]  /*eb20*/  IMAD.MOV R4, RZ, RZ, -R9 ;  /* 0x000000ffff047224 */ /* 0x008fe200078e0a09 */
[----:B------:R-:W-:Y:S02]  /*eb30*/  SHF.R.U32.HI R3, RZ, R10, R3 ;  /* 0x0000000aff037219 */ /* 0x000fe40000011603 */
[----:B------:R1:W3:Y:S03]  /*eb40*/  F2I.U32.TRUNC.NTZ R10, R5 ;  /* 0x00000005000a7305 */ /* 0x0002e6000020f000 */
[----:B------:R-:W1:Y:S01]  /*eb50*/  LDC R17, c[0x0][0x148] ;  /* 0x00005200ff117b82 */ /* 0x000e620000000800 */
[----:B--2---:R-:W-:-:S02]  /*eb60*/  IMAD R19, R13, R4, R2 ;  /* 0x000000040d137224 */ /* 0x004fc400078e0202 */
[----:B------:R-:W-:-:S05]  /*eb70*/  IMAD.MOV.U32 R4, RZ, RZ, 0x1 ;  /* 0x00000001ff047424 */ /* 0x000fca00078e00ff */
[----:B------:R-:W2:Y:S01]  /*eb80*/  LDC R14, c[0x0][0x600] ;  /* 0x00018000ff0e7b82 */ /* 0x000ea20000000800 */
[-CC-:B----4-:R-:W-:Y:S02]  /*eb90*/  SHF.R.U64 R13, R8, R12.reuse, R3.reuse ;  /* 0x0000000c080d7219 */ /* 0x190fe40000001203 */
[----:B------:R-:W-:-:S05]  /*eba0*/  SHF.R.U32.HI R2, RZ, R12, R3 ;  /* 0x0000000cff027219 */ /* 0x000fca0000011603 */
[----:B------:R-:W4:Y:S01]  /*ebb0*/  LDC R16, c[0x0][0x648] ;  /* 0x00019200ff107b82 */ /* 0x000f220000000800 */
[-CC-:B0-----:R-:W-:Y:S02]  /*ebc0*/  SHF.R.U64 R15, R13, R7.reuse, R2.reuse ;  /* 0x000000070d0f7219 */ /* 0x181fe40000001202 */
[-C--:B------:R-:W-:Y:S02]  /*ebd0*/  SHF.L.U32 R6, R6, R7.reuse, RZ ;  /* 0x0000000706067219 */ /* 0x080fe400000006ff */
[-C--:B------:R-:W-:Y:S01]  /*ebe0*/  SHF.R.U32.HI R3, RZ, R7.reuse, R2 ;  /* 0x00000007ff037219 */ /* 0x080fe20000011602 */
[----:B------:R-:W-:Y:S01]  /*ebf0*/  IMAD.MOV.U32 R2, RZ, RZ, R15 ;  /* 0x000000ffff027224 */ /* 0x000fe200078e000f */
[----:B------:R-:W-:Y:S01]  /*ec00*/  SHF.L.U32 R12, R4, R7, RZ ;  /* 0x00000007040c7219 */ /* 0x000fe200000006ff */
[----:B------:R-:W0:Y:S01]  /*ec10*/  LDC R18, c[0x0][0x638] ;  /* 0x00018e00ff127b82 */ /* 0x000e220000000800 */
[----:B------:R-:W-:-:S07]  /*ec20*/  LOP3.LUT R22, RZ, R6, RZ, 0x33, !PT ;  /* 0x00000006ff167212 */ /* 0x000fce00078e33ff */
        /* <DEDUP_REMOVED lines=12> */
.L_x_296:
[----:B----4-:R-:W-:Y:S01]  /*ecf0*/  SHF.R.U64 R3, R2, R16, R3 ;  /* 0x0000001002037219 */ /* 0x010fe20000001203 */
[----:B--2---:R-:W-:Y:S01]  /*ed00*/  VIADD R5, R14, 0xffffffff ;  /* 0xffffffff0e057836 */ /* 0x004fe20000000000 */
[----:B------:R-:W-:Y:S01]  /*ed10*/  LOP3.LUT R2, R13, R22, RZ, 0xc0, !PT ;  /* 0x000000160d027212 */ /* 0x000fe200078ec0ff */
[----:B------:R-:W-:Y:S02]  /*ed20*/  IMAD.MOV R10, RZ, RZ, -R10 ;  /* 0x000000ffff0a7224 */ /* 0x000fe400078e0a0a */
[----:B------:R-:W-:Y:S02]  /*ed30*/  IMAD.MOV R4, RZ, RZ, -R3 ;  /* 0x000000ffff047224 */ /* 0x000fe400078e0a03 */
[----:B------:R-:W-:Y:S01]  /*ed40*/  IMAD R2, R12, R3, R2 ;  /* 0x000000030c027224 */ /* 0x000fe200078e0202 */
[----:B------:R-:W-:Y:S01]  /*ed50*/  LOP3.LUT R3, R8, R5, RZ, 0xc0, !PT ;  /* 0x0000000508037212 */ /* 0x000fe200078ec0ff */
[----:B------:R-:W-:Y:S02]  /*ed60*/  @P2 IMAD R19, R17, R10, R0 ;  /* 0x0000000a11132224 */ /* 0x000fe400078e0200 */
[----:B0-----:R-:W-:-:S02]  /*ed70*/  IMAD R0, R4, R18, R15 ;  /* 0x0000001204007224 */ /* 0x001fc400078e020f */
[----:B------:R-:W-:Y:S02]  /*ed80*/  IMAD R5, R2, R23, R19 ;  /* 0x0000001702057224 */ /* 0x000fe400078e0213 */
[----:B------:R-:W-:Y:S02]  /*ed90*/  IMAD R0, R0, R14, R3 ;  /* 0x0000000e00007224 */ /* 0x000fe400078e0203 */
[----:B------:R-:W-:-:S03]  /*eda0*/  IMAD.MOV.U32 R4, RZ, RZ, 0x1 ;  /* 0x00000001ff047424 */ /* 0x000fc600078e00ff */
[----:B------:R-:W-:Y:S02]  /*edb0*/  SEL R6, R0, R5, !P2 ;  /* 0x0000000500067207 */ /* 0x000fe40005000000 */
[----:B------:R-:W-:-:S07]  /*edc0*/  SEL R5, R5, R0, !P2 ;  /* 0x0000000005057207 */ /* 0x000fce0005000000 */
.L_x_294:
[----:B------:R-:W-:-:S08]  /*edd0*/  NOP ;  /* 0x0000000000007918 */ /* 0x000fd00000000000 */
[----:B------:R-:W0:-:S00]  /*ede0*/  USETMAXREG.DEALLOC.CTAPOOL 0x28 ;  /* 0x00000028000079c8 */ /* 0x000e0000080e0500 */
[----:B------:R-:W-:-:S13]  /*edf0*/  ISETP.NE.AND P0, PT, RZ, UR8, PT ;  /* 0x00000008ff007c0c */ /* 0x000fda000bf05270 */
[----:B------:R-:W-:Y:S05]  /*ee00*/  @P0 EXIT ;  /* 0x000000000000094d */ /* 0x000fea0003800000 */
[----:B0-----:R-:W-:Y:S01]  /*ee10*/  LOP3.LUT P0, RZ, R4, 0xff, RZ, 0xc0, !PT ;  /* 0x000000ff04ff7812 */ /* 0x001fe2000780c0ff */
[----:B------:R-:W-:Y:S02]  /*ee20*/  IMAD.MOV.U32 R0, RZ, RZ, 0x1 ;  /* 0x00000001ff007424 */ /* 0x000fe400078e00ff */
[----:B------:R-:W-:-:S10]  /*ee30*/  IMAD.MOV.U32 R8, RZ, RZ, RZ ;  /* 0x000000ffff087224 */ /* 0x000fd400078e00ff */
[----:B------:R-:W-:Y:S05]  /*ee40*/  @!P0 BRA `(.L_x_297) ;  /* 0x0000000c00508947 */ /* 0x000fea0003800000 */
[----:B------:R-:W0:Y:S01]  /*ee50*/  S2R R2, SR_TID.X ;  /* 0x0000000000027919 */ /* 0x000e220000002100 */
[----:B------:R-:W-:Y:S01]  /*ee60*/  ULDC UR4, c[0x0][0x28c] ;  /* 0x0000a30000047ab9 */ /* 0x000fe20000000800 */
[----:B------:R-:W-:Y:S01]  /*ee70*/  ULDC UR6, c[0x0][0x658] ;  /* 0x0001960000067ab9 */ /* 0x000fe20000000800 */
[----:B------:R-:W-:Y:S01]  /*ee80*/  UIADD3 UR10, UR4, 0x1f, URZ ;  /* 0x0000001f040a7890 */ /* 0x000fe2000fffe03f */
[----:B------:R-:W-:Y:S01]  /*ee90*/  BSSY B0, `(.L_x_297) ;  /* 0x00000cf000007945 */ /* 0x000fe20003800000 */
[----:B------:R-:W-:Y:S01]  /*eea0*/  UMOV UR7, 0xffffffff ;  /* 0xffffffff00077882 */ /* 0x000fe20000000000 */
[----:B------:R-:W-:Y:S01]  /*eeb0*/  ULDC UR5, c[0x0][0x600] ;  /* 0x0001800000057ab9 */ /* 0x000fe20000000800 */
[----:B------:R-:W-:Y:S01]  /*eec0*/  UMOV UR9, 0x1 ;  /* 0x0000000100097882 */ /* 0x000fe20000000000 */
[----:B------:R-:W-:Y:S01]  /*eed0*/  USHF.L.U32 UR7, UR7, UR6, URZ ;  /* 0x0000000607077299 */ /* 0x000fe2000800063f */
[----:B------:R-:W-:Y:S01]  /*eee0*/  IMAD.MOV.U32 R9, RZ, RZ, 0x1 ;  /* 0x00000001ff097424 */ /* 0x000fe200078e00ff */
[----:B------:R-:W-:Y:S01]  /*eef0*/  UIADD3 UR4, UR5, -0x1, URZ ;  /* 0xffffffff05047890 */ /* 0x000fe2000fffe03f */
[----:B------:R-:W-:Y:S01]  /*ef00*/  IMAD.MOV.U32 R0, RZ, RZ, 0x1 ;  /* 0x00000001ff007424 */ /* 0x000fe200078e00ff */
[----:B------:R-:W-:Y:S01]  /*ef10*/  USHF.R.S32.HI UR11, URZ, 0x1f, UR10 ;  /* 0x0000001f3f0b7899 */ /* 0x000fe2000801140a */
[----:B------:R-:W-:Y:S01]  /*ef20*/  IMAD.MOV.U32 R8, RZ, RZ, RZ ;  /* 0x000000ffff087224 */ /* 0x000fe200078e00ff */
[----:B------:R-:W-:Y:S01]  /*ef30*/  ULDC UR8, c[0x0][0xc] ;  /* 0x0000030000087ab9 */ /* 0x000fe20000000800 */
[----:B------:R-:W-:-:S02]  /*ef40*/  USHF.L.U32 UR5, UR9, UR6, URZ ;  /* 0x0000000609057299 */ /* 0x000fc4000800063f */
[----:B------:R-:W-:Y:S01]  /*ef50*/  ULEA.HI UR11, UR11, UR10, URZ, 0x5 ;  /* 0x0000000a0b0b7291 */ /* 0x000fe2000f8f283f */
[----:B------:R-:W-:Y:S01]  /*ef60*/  ULDC UR9, c[0x0][0x10] ;  /* 0x0000040000097ab9 */ /* 0x000fe20000000800 */
[----:B------:R-:W-:Y:S02]  /*ef70*/  ULOP3.LUT UR6, URZ, UR7, URZ, 0x33, !UPT ;  /* 0x000000073f067292 */ /* 0x000fe4000f8e333f */
[----:B------:R-:W-:Y:S01]  /*ef80*/  UIMAD.WIDE.U32 UR8, UR8, UR9, URZ ;  /* 0x00000009080872a5 */ /* 0x000fe2000f8e003f */
[----:B------:R-:W-:Y:S01]  /*ef90*/  ULDC UR7, c[0x0][0x14] ;  /* 0x0000050000077ab9 */ /* 0x000fe20000000800 */
[----:B------:R-:W-:Y:S02]  /*efa0*/  USHF.R.S32.HI UR20, URZ, 0x5, UR11 ;  /* 0x000000053f147899 */ /* 0x000fe4000801140b */
[----:B------:R-:W-:Y:S02]  /*efb0*/  UIMAD.WIDE.U32 UR22, UR8, UR7, URZ ;  /* 0x00000007081672a5 */ /* 0x000fe4000f8e003f */
[----:B------:R-:W-:-:S02]  /*efc0*/  UIMAD UR18, UR9, UR7, URZ ;  /* 0x00000007091272a4 */ /* 0x000fc4000f8e023f */
[----:B------:R-:W-:Y:S01]  /*efd0*/  ULOP3.LUT UR26, UR13, 0x2, URZ, 0xfc, !UPT ;  /* 0x000000020d1a7892 */ /* 0x000fe2000f8efc3f */
[C---:B0-----:R-:W-:Y:S01]  /*efe0*/  LOP3.LUT P3, RZ, R2.reuse, 0x7f, RZ, 0xc0, !PT ;  /* 0x0000007f02ff7812 */ /* 0x041fe2000786c0ff */
[----:B------:R-:W-:Y:S01]  /*eff0*/  UIADD3 UR18, UR23, UR18, URZ ;  /* 0x0000001217127290 */ /* 0x000fe2000fffe03f */
[----:B------:R-:W-:Y:S01]  /*f000*/  LOP3.LUT P0, RZ, R2, 0x1f, RZ, 0xc0, !PT ;  /* 0x0000001f02ff7812 */ /* 0x000fe2000780c0ff */
[----:B------:R-:W-:Y:S01]  /*f010*/  UIADD3 UR27, UR20, 0x1, URZ ;  /* 0x00000001141b7890 */ /* 0x000fe2000fffe03f */
[----:B------:R-:W-:Y:S02]  /*f020*/  ULDC.64 UR24, c[0x0][0x198] ;  /* 0x0000660000187ab9 */ /* 0x000fe40000000a00 */
[----:B------:R-:W-:-:S13]  /*f030*/  PLOP3.LUT P0, PT, P0, P3, PT, 0x8a, 0x0 ;  /* 0x000000000000781c */ /* 0x000fda0000707172 */
.L_x_309:
[----:B------:R-:W-:-:S03]  /*f040*/  UMOV UR7, 0xffffffff ;  /* 0xffffffff00077882 */ /* 0x000fc60000000000 */
[----:B------:R-:W-:Y:S05]  /*f050*/  BRA.DIV UR7, `(.L_x_298) ;  /* 0x0000000e07a47947 */ /* 0x000fea000b800000 */
[----:B------:R-:W-:-:S13]  /*f060*/  ELECT P1, URZ, PT ;  /* 0x00000000003f782f */ /* 0x000fda0003820000 */
.L_x_319:
[----:B------:R-:W0:Y:S01]  /*f070*/  LDC R2, c[0x0][0x28c] ;  /* 0x0000a300ff027b82 */ /* 0x000e220000000800 */
[----:B------:R-:W-:Y:S01]  /*f080*/  BSSY B1, `(.L_x_299) ;  /* 0x0000038000017945 */ /* 0x000fe20003800000 */
[----:B0-----:R-:W-:-:S13]  /*f090*/  ISETP.LT.OR P1, PT, R2, 0x1, !P1 ;  /* 0x000000010200780c */ /* 0x001fda0004f21670 */
[----:B------:R-:W-:Y:S05]  /*f0a0*/  @P1 BRA `(.L_x_300) ;  /* 0x0000000000d41947 */ /* 0x000fea0003800000 */
[----:B------:R-:W-:Y:S02]  /*f0b0*/  IMAD.SHL.U32 R6, R6, 0x100, RZ ;  /* 0x0000010006067824 */ /* 0x000fe400078e00ff */
[----:B------:R-:W-:Y:S02]  /*f0c0*/  IMAD.SHL.U32 R7, R5, 0x80, RZ ;  /* 0x0000008005077824 */ /* 0x000fe400078e00ff */
[----:B------:R-:W-:Y:S02]  /*f0d0*/  IMAD.MOV.U32 R12, RZ, RZ, RZ ;  /* 0x000000ffff0c7224 */ /* 0x000fe400078e00ff */
[----:B------:R-:W-:Y:S02]  /*f0e0*/  IMAD.U32 R14, RZ, RZ, UR27 ;  /* 0x0000001bff0e7e24 */ /* 0x000fe4000f8e00ff */
[----:B------:R-:W-:Y:S02]  /*f0f0*/  IMAD.MOV.U32 R2, RZ, RZ, R0 ;  /* 0x000000ffff027224 */ /* 0x000fe400078e0000 */
[----:B------:R-:W-:-:S07]  /*f100*/  IMAD.MOV.U32 R3, RZ, RZ, R8 ;  /* 0x000000ffff037224 */ /* 0x000fce00078e0008 */
.L_x_304:
[----:B------:R-:W0:Y:S01]  /*f110*/  S2R R5, SR_CgaCtaId ;  /* 0x0000000000057919 */ /* 0x000e220000008800 */
[----:B------:R-:W-:-:S04]  /*f120*/  MOV R4, 0x400 ;  /* 0x0000040000047802 */ /* 0x000fc80000000f00 */
[----:B0-----:R-:W-:Y:S02]  /*f130*/  LEA R10, R5, R4, 0x18 ;  /* 0x00000004050a7211 */ /* 0x001fe400078ec0ff */
[----:B------:R-:W-:Y:S01]  /*f140*/  SHF.L.U32 R4, R2, 0x1f, RZ ;  /* 0x0000001f02047819 */ /* 0x000fe200000006ff */
[----:B------:R-:W0:Y:S02]  /*f150*/  @!P3 LDC R5, c[0x0][0x500] ;  /* 0x00014000ff05bb82 */ /* 0x000e240000000800 */
[----:B------:R-:W-:-:S04]  /*f160*/  IMAD R13, R3, 0x8, R10 ;  /* 0x00000008030d7824 */ /* 0x000fc800078e020a */
[----:B------:R-:W1:Y:S02]  /*f170*/  SYNCS.PHASECHK.TRANS64.TRYWAIT P1, [R13+URZ+0x18], R4 ;  /* 0x000018040d0075a7 */ /* 0x000e64000802017f */
[----:B-1----:R-:W-:Y:S05]  /*f180*/  @!P1 BRA `(.L_x_301) ;  /* 0x0000000c00789947 */ /* 0x002fea0003800000 */
.L_x_320:
[----:B------:R-:W-:Y:S01]  /*f190*/  UPRMT UR7, UR26, 0x9910, URZ ;  /* 0x000099101a077896 */ /* 0x000fe2000800003f */
[----:B0-----:R0:W-:Y:S03]  /*f1a0*/  @!P3 SYNCS.ARRIVE.TRANS64 RZ, [R13+URZ], R5 ;  /* 0x000000050dffb9a7 */ /* 0x0011e6000800003f */
[----:B------:R-:W-:-:S06]  /*f1b0*/  UISETP.NE.AND UP0, UPT, UR7, 0x2, UPT ;  /* 0x000000020700788c */ /* 0x000fcc000bf05270 */
[----:B------:R-:W-:-:S13]  /*f1c0*/  PLOP3.LUT P1, PT, PT, PT, UP0, 0x80, 0x0 ;  /* 0x000000000000781c */ /* 0x000fda0003f2f008 */
[----:B0-----:R-:W-:Y:S05]  /*f1d0*/  @P1 BRA `(.L_x_302) ;  /* 0x0000000000041947 */ /* 0x001fea0003800000 */
[----:B------:R-:W-:Y:S01]  /*f1e0*/  BPT.TRAP 0x1 ;  /* 0x000000040000795c */ /* 0x000fe20000300000 */
.L_x_302:
[----:B------:R-:W-:Y:S05]  /*f1f0*/  @P0 BRA `(.L_x_303) ;  /* 0x0000000000040947 */ /* 0x000fea0003800000 */
[----:B------:R-:W-:Y:S01]  /*f200*/  BPT.TRAP 0x1 ;  /* 0x000000040000795c */ /* 0x000fe20000300000 */
.L_x_303:
[--C-:B-1----:R-:W-:Y:S01]  /*f210*/  IMAD R4, R3, 0x1000, R10.reuse ;  /* 0x0000100003047824 */ /* 0x102fe200078e020a */
[----:B------:R-:W-:Y:S01]  /*f220*/  R2UR UR9, R13 ;  /* 0x000000000d0972ca */ /* 0x000fe200000e0000 */
[----:B------:R-:W-:Y:S01]  /*f230*/  IMAD R10, R3, 0x2000, R10 ;  /* 0x00002000030a7824 */ /* 0x000fe200078e020a */
[----:B------:R-:W-:Y:S01]  /*f240*/  UIADD3 UR14, UP0, UR24, 0xf0, URZ ;  /* 0x000000f0180e7890 */ /* 0x000fe2000ff1e03f */
[----:B------:R-:W-:Y:S01]  /*f250*/  VIADD R14, R14, 0xffffffff ;  /* 0xffffffff0e0e7836 */ /* 0x000fe20000000000 */
[----:B------:R-:W-:Y:S01]  /*f260*/  R2UR UR7, R4 ;  /* 0x00000000040772ca */ /* 0x000fe200000e0000 */
[----:B------:R-:W-:Y:S01]  /*f270*/  UIADD3 UR28, UP1, UR24, 0x1f0, URZ ;  /* 0x000001f0181c7890 */ /* 0x000fe2000ff3e03f */
[----:B------:R-:W-:Y:S01]  /*f280*/  R2UR UR8, R10 ;  /* 0x000000000a0872ca */ /* 0x000fe200000e0000 */
[----:B------:R-:W-:Y:S01]  /*f290*/  UIADD3.X UR15, URZ, UR25, URZ, UP0, !UPT ;  /* 0x000000193f0f7290 */ /* 0x000fe200087fe43f */
[----:B------:R-:W-:Y:S01]  /*f2a0*/  R2UR UR11, R7 ;  /* 0x00000000070b72ca */ /* 0x000fe200000e0000 */
[----:B------:R-:W-:Y:S01]  /*f2b0*/  VIADD R3, R3, 0x1 ;  /* 0x0000000103037836 */ /* 0x000fe20000000000 */
[----:B------:R-:W-:Y:S01]  /*f2c0*/  R2UR UR10, R12 ;  /* 0x000000000c0a72ca */ /* 0x000fe200000e0000 */
[----:B------:R-:W-:Y:S01]  /*f2d0*/  UIADD3.X UR29, URZ, UR25, URZ, UP1, !UPT ;  /* 0x000000193f1d7290 */ /* 0x000fe20008ffe43f */
[----:B------:R-:W-:Y:S01]  /*f2e0*/  R2UR UR12, R11 ;  /* 0x000000000b0c72ca */ /* 0x000fe200000e0000 */
[----:B------:R-:W-:Y:S01]  /*f2f0*/  UMOV UR16, 0x0 ;  /* 0x0000000000107882 */ /* 0x000fe20000000000 */
[----:B------:R-:W-:Y:S01]  /*f300*/  R2UR UR21, R6 ;  /* 0x00000000061572ca */ /* 0x000fe200000e0000 */
[----:B------:R-:W-:Y:S01]  /*f310*/  UMOV UR17, 0x10000000 ;  /* 0x1000000000117882 */ /* 0x000fe20000000000 */
[----:B------:R-:W-:Y:S01]  /*f320*/  ISETP.GT.AND P4, PT, R14, 0x1, PT ;  /* 0x000000010e00780c */ /* 0x000fe20003f84270 */
[----:B------:R-:W-:Y:S01]  /*f330*/  UIADD3 UR7, UR7, 0x100, URZ ;  /* 0x0000010007077890 */ /* 0x000fe2000fffe03f */
[----:B------:R-:W-:Y:S01]  /*f340*/  ISETP.NE.AND P1, PT, R3, 0x3, PT ;  /* 0x000000030300780c */ /* 0x000fe20003f25270 */
[----:B------:R-:W-:Y:S01]  /*f350*/  UIADD3 UR19, UR8, 0x3100, URZ ;  /* 0x0000310008137890 */ /* 0x000fe2000fffe03f */
[----:B------:R-:W-:-:S02]  /*f360*/  VIADD R12, R12, 0x20 ;  /* 0x000000200c0c7836 */ /* 0x000fc40000000000 */
[----:B------:R-:W-:Y:S02]  /*f370*/  SEL R5, RZ, 0x1, P1 ;  /* 0x00000001ff057807 */ /* 0x000fe40000800000 */
[----:B------:R-:W-:Y:S01]  /*f380*/  UMOV UR8, UR7 ;  /* 0x0000000700087c82 */ /* 0x000fe20008000000 */
[----:B------:R-:W-:Y:S01]  /*f390*/  SEL R3, R3, RZ, P1 ;  /* 0x000000ff03037207 */ /* 0x000fe20000800000 */
[----:B------:R0:W-:Y:S01]  /*f3a0*/  UTMALDG.3D [UR8], [UR14], desc[UR16] ;  /* 0x000010080e0075b4 */ /* 0x0001e20008011000 */
[----:B------:R-:W-:Y:S01]  /*f3b0*/  LOP3.LUT R2, R2, R5, RZ, 0x3c, !PT ;  /* 0x0000000502027212 */ /* 0x000fe200078e3cff */
[----:B0-----:R-:W-:Y:S01]  /*f3c0*/  UMOV UR8, UR19 ;  /* 0x0000001300087c82 */ /* 0x001fe20008000000 */
[----:B------:R-:W-:Y:S02]  /*f3d0*/  UMOV UR11, UR21 ;  /* 0x00000015000b7c82 */ /* 0x000fe40008000000 */
[----:B------:R0:W-:Y:S02]  /*f3e0*/  UTMALDG.3D [UR8], [UR28], desc[UR16] ;  /* 0x000010081c0075b4 */ /* 0x0001e40008011000 */
[----:B0-----:R-:W-:Y:S05]  /*f3f0*/  @P4 BRA `(.L_x_304) ;  /* 0xfffffffc00444947 */ /* 0x001fea000383ffff */
.L_x_300:
[----:B------:R-:W-:Y:S05]  /*f400*/  BSYNC B1 ;  /* 0x0000000000017941 */ /* 0x000fea0003800000 */
.L_x_299:
[----:B------:R-:W2:Y:S01]  /*f410*/  LDL.LU R15, [R1+0x78] ;  /* 0x00007800010f7983 */ /* 0x000ea20000300800 */
[----:B------:R-:W-:Y:S01]  /*f420*/  LOP3.LUT P5, RZ, R9, 0xff, RZ, 0xc0, !PT ;  /* 0x000000ff09ff7812 */ /* 0x000fe200078ac0ff */
[----:B------:R-:W-:Y:S01]  /*f430*/  VIADD R8, R8, UR20 ;  /* 0x0000001408087c36 */ /* 0x000fe20008000000 */
[----:B------:R-:W-:Y:S01]  /*f440*/  ULDC.64 UR8, c[0x0][0x650] ;  /* 0x0001940000087ab9 */ /* 0x000fe20000000a00 */
[----:B------:R-:W3:Y:S01]  /*f450*/  LDL.LU R13, [R1+0x7c] ;  /* 0x00007c00010d7983 */ /* 0x000ee20000300800 */
[----:B------:R-:W-:Y:S01]  /*f460*/  IMAD.U32 R5, RZ, RZ, UR20 ;  /* 0x00000014ff057e24 */ /* 0x000fe2000f8e00ff */
[----:B------:R-:W-:Y:S01]  /*f470*/  UISETP.GE.U32.AND UP0, UPT, UR20, 0x3, UPT ;  /* 0x000000031400788c */ /* 0x000fe2000bf06070 */
[----:B------:R-:W-:Y:S01]  /*f480*/  ISETP.GT.U32.AND P1, PT, R8, 0x2, PT ;  /* 0x000000020800780c */ /* 0x000fe20003f24070 */
[----:B------:R-:W-:Y:S01]  /*f490*/  BSSY B1, `(.L_x_305) ;  /* 0x000006c000017945 */ /* 0x000fe20003800000 */
[----:B------:R-:W-:Y:S01]  /*f4a0*/  IMAD.MOV.U32 R6, RZ, RZ, -0x1 ;  /* 0xffffffffff067424 */ /* 0x000fe200078e00ff */
[----:B------:R-:W-:Y:S01]  /*f4b0*/  PRMT R9, RZ, 0x7610, R9 ;  /* 0x00007610ff097816 */ /* 0x000fe20000000009 */
[----:B------:R-:W-:Y:S01]  /*f4c0*/  IMAD.MOV.U32 R11, RZ, RZ, -0x1 ;  /* 0xffffffffff0b7424 */ /* 0x000fe200078e00ff */
[----:B------:R-:W-:-:S02]  /*f4d0*/  ISETP.LT.U32.AND P1, PT, R5, 0x3, P1 ;  /* 0x000000030500780c */ /* 0x000fc40000f21070 */
[----:B------:R-:W0:Y:S01]  /*f4e0*/  @P5 S2R R3, SR_CgaCtaId ;  /* 0x0000000000035919 */ /* 0x000e220000008800 */
[----:B------:R-:W-:Y:S02]  /*f4f0*/  @P5 MOV R2, 0x400 ;  /* 0x0000040000025802 */ /* 0x000fe40000000f00 */
[----:B------:R-:W-:Y:S02]  /*f500*/  PLOP3.LUT P4, PT, PT, PT, UP0, 0x80, 0x0 ;  /* 0x000000000000781c */ /* 0x000fe40003f8f008 */
[----:B0-----:R-:W-:Y:S01]  /*f510*/  @P5 LEA R4, R3, R2, 0x18 ;  /* 0x0000000203045211 */ /* 0x001fe200078ec0ff */
[----:B------:R-:W-:-:S03]  /*f520*/  IMAD.WIDE.U32 R2, R8, -0x55555555, RZ ;  /* 0xaaaaaaab08027825 */ /* 0x000fc600078e00ff */
[----:B------:R0:W-:Y:S02]  /*f530*/  @P5 SYNCS.ARRIVE.TRANS64.A1T0 RZ, [R4+URZ+0x48], RZ ;  /* 0x000048ff04ff59a7 */ /* 0x0001e4000810003f */
[----:B------:R-:W-:Y:S02]  /*f540*/  SHF.R.U32.HI R5, RZ, 0x1, R3 ;  /* 0x00000001ff057819 */ /* 0x000fe40000011603 */
[----:B------:R-:W-:Y:S02]  /*f550*/  SEL R3, RZ, 0x1, !P1 ;  /* 0x00000001ff037807 */ /* 0x000fe40004800000 */
[----:B------:R-:W-:Y:S01]  /*f560*/  PRMT R2, RZ, 0x7610, R2 ;  /* 0x00007610ff027816 */ /* 0x000fe20000000002 */
[----:B------:R-:W-:Y:S01]  /*f570*/  IMAD R8, R5, -0x3, R8 ;  /* 0xfffffffd05087824 */ /* 0x000fe200078e0208 */
[----:B------:R-:W-:-:S04]  /*f580*/  LOP3.LUT R0, R0, R3, RZ, 0x3c, !PT ;  /* 0x0000000300007212 */ /* 0x000fc800078e3cff */
[----:B------:R-:W-:Y:S01]  /*f590*/  @P4 LOP3.LUT R0, R0, 0x1, R5, 0x78, !PT ;  /* 0x0000000100004812 */ /* 0x000fe200078e7805 */
[----:B------:R-:W-:Y:S01]  /*f5a0*/  IMAD.MOV.U32 R5, RZ, RZ, -0x1 ;  /* 0xffffffffff057424 */ /* 0x000fe200078e00ff */
[----:B---3--:R-:W-:-:S04]  /*f5b0*/  IADD3 R13, P5, R13, UR22, RZ ;  /* 0x000000160d0d7c10 */ /* 0x008fc8000ffbe0ff */
[----:B--2---:R-:W-:Y:S01]  /*f5c0*/  IADD3.X R15, R15, UR18, RZ, P5, !PT ;  /* 0x000000120f0f7c10 */ /* 0x004fe2000affe4ff */
[----:B------:R0:W-:Y:S01]  /*f5d0*/  STL [R1+0x7c], R13 ;  /* 0x00007c0d01007387 */ /* 0x0001e20000100800 */
[----:B------:R-:W-:-:S03]  /*f5e0*/  ISETP.GE.U32.AND P1, PT, R13, UR8, PT ;  /* 0x000000080d007c0c */ /* 0x000fc6000bf26070 */
[----:B------:R0:W-:Y:S01]  /*f5f0*/  STL [R1+0x78], R15 ;  /* 0x0000780f01007387 */ /* 0x0001e20000100800 */
[----:B------:R-:W-:-:S13]  /*f600*/  ISETP.GE.U32.AND.EX P1, PT, R15, UR9, PT, P1 ;  /* 0x000000090f007c0c */ /* 0x000fda000bf26110 */
[----:B0-----:R-:W-:Y:S05]  /*f610*/  @P1 BRA `(.L_x_306) ;  /* 0x00000004004c1947 */ /* 0x001fea0003800000 */
[----:B------:R-:W-:Y:S01]  /*f620*/  ULDC.64 UR8, c[0x0][0x628] ;  /* 0x00018a0000087ab9 */ /* 0x000fe20000000a00 */
[----:B------:R-:W0:Y:S01]  /*f630*/  S2R R12, SR_CTAID.X ;  /* 0x00000000000c7919 */ /* 0x000e220000002500 */
[----:B------:R-:W-:Y:S01]  /*f640*/  ISETP.NE.U32.AND P1, PT, RZ, UR8, PT ;  /* 0x00000008ff007c0c */ /* 0x000fe2000bf25070 */
[----:B------:R-:W-:Y:S01]  /*f650*/  ULDC UR10, c[0x0][0x630] ;  /* 0x00018c00000a7ab9 */ /* 0x000fe20000000800 */
[----:B------:R-:W-:Y:S01]  /*f660*/  IMAD.MOV.U32 R2, RZ, RZ, R13 ;  /* 0x000000ffff027224 */ /* 0x000fe200078e000d */
[----:B------:R-:W1:Y:S01]  /*f670*/  S2R R10, SR_CTAID.Y ;  /* 0x00000000000a7919 */ /* 0x000e620000002600 */
[----:B------:R-:W-:Y:S01]  /*f680*/  ISETP.NE.AND.EX P1, PT, RZ, UR9, PT, P1 ;  /* 0x00000009ff007c0c */ /* 0x000fe2000bf25310 */
[----:B------:R-:W-:-:S12]  /*f690*/  IMAD.MOV.U32 R3, RZ, RZ, R15 ;  /* 0x000000ffff037224 */ /* 0x000fd800078e000f */
[----:B------:R-:W-:Y:S05]  /*f6a0*/  @!P1 BRA `(.L_x_307) ;  /* 0x0000000000289947 */ /* 0x000fea0003800000 */
[----:B------:R-:W-:Y:S02]  /*f6b0*/  ULDC UR7, c[0x0][0x634] ;  /* 0x00018d0000077ab9 */ /* 0x000fe40000000800 */
[----:B------:R-:W-:-:S05]  /*f6c0*/  IADD3 R7, P1, R13, UR7, RZ ;  /* 0x000000070d077c10 */ /* 0x000fca000ff3e0ff */
[----:B------:R-:W-:-:S04]  /*f6d0*/  IMAD.X R11, RZ, RZ, R15, P1 ;  /* 0x000000ffff0b7224 */ /* 0x000fc800008e060f */
[----:B------:R-:W-:-:S04]  /*f6e0*/  IMAD.WIDE.U32 R4, R11, UR8, RZ ;  /* 0x000000080b047c25 */ /* 0x000fc8000f8e00ff */
[----:B------:R-:W-:-:S04]  /*f6f0*/  IMAD.WIDE.U32 R4, P1, R7, UR9, R4 ;  /* 0x0000000907047c25 */ /* 0x000fc8000f820004 */
[----:B------:R-:W-:-:S04]  /*f700*/  IMAD.WIDE.U32 R6, R7, UR8, RZ ;  /* 0x0000000807067c25 */ /* 0x000fc8000f8e00ff */
[----:B------:R-:W-:Y:S01]  /*f710*/  IMAD.X R3, RZ, RZ, RZ, P1 ;  /* 0x000000ffff037224 */ /* 0x000fe200008e06ff */
[----:B------:R-:W-:Y:S01]  /*f720*/  IADD3 RZ, P1, R7, R4, RZ ;  /* 0x0000000407ff7210 */ /* 0x000fe20007f3e0ff */
[----:B------:R-:W-:-:S04]  /*f730*/  IMAD.MOV.U32 R2, RZ, RZ, R5 ;  /* 0x000000ffff027224 */ /* 0x000fc800078e0005 */
[----:B------:R-:W-:-:S08]  /*f740*/  IMAD.WIDE.U32.X R2, R11, UR9, R2, P1 ;  /* 0x000000090b027c25 */ /* 0x000fd000088e0402 */
.L_x_307:
[--C-:B------:R-:W-:Y:S01]  /*f750*/  SHF.R.U64 R11, R2, UR10, R3.reuse ;  /* 0x0000000a020b7c19 */ /* 0x100fe20008001203 */
[----:B------:R-:W-:Y:S01]  /*f760*/  ULDC.64 UR8, c[0x0][0x620] ;  /* 0x0001880000087ab9 */ /* 0x000fe20000000a00 */
[----:B------:R-:W-:Y:S01]  /*f770*/  SHF.R.U32.HI R2, RZ, UR10, R3 ;  /* 0x0000000aff027c19 */ /* 0x000fe20008011603 */
[----:B------:R-:W-:Y:S01]  /*f780*/  IMAD.MOV.U32 R3, RZ, RZ, R15 ;  /* 0x000000ffff037224 */ /* 0x000fe200078e000f */
[----:B------:R-:W-:Y:S01]  /*f790*/  IADD3 R5, P1, RZ, -R11, RZ ;  /* 0x8000000bff057210 */ /* 0x000fe20007f3e0ff */
[----:B------:R-:W-:Y:S01]  /*f7a0*/  ULDC UR7, c[0x0][0x150] ;  /* 0x0000540000077ab9 */ /* 0x000fe20000000800 */
[----:B0-----:R-:W-:Y:S01]  /*f7b0*/  I2FP.F32.U32 R6, R12 ;  /* 0x0000000c00067245 */ /* 0x001fe20000201000 */
[----:B------:R-:W0:Y:S01]  /*f7c0*/  LDC R7, c[0x0][0x144] ;  /* 0x00005100ff077b82 */ /* 0x000e220000000800 */
[----:B------:R-:W-:Y:S01]  /*f7d0*/  ULDC.64 UR10, c[0x0][0x640] ;  /* 0x00019000000a7ab9 */ /* 0x000fe20000000a00 */
[----:B------:R-:W-:Y:S01]  /*f7e0*/  IMAD.X R2, RZ, RZ, ~R2, P1 ;  /* 0x000000ffff027224 */ /* 0x000fe200008e0e02 */
[----:B------:R-:W-:Y:S01]  /*f7f0*/  ISETP.NE.U32.AND P1, PT, RZ, UR10, PT ;  /* 0x0000000aff007c0c */ /* 0x000fe2000bf25070 */
[----:B------:R-:W-:Y:S01]  /*f800*/  FMUL R6, R6, UR7 ;  /* 0x0000000706067c20 */ /* 0x000fe20008400000 */
[----:B------:R-:W-:Y:S01]  /*f810*/  ULDC UR7, c[0x0][0x618] ;  /* 0x0001860000077ab9 */ /* 0x000fe20000000800 */
[----:B------:R-:W-:Y:S01]  /*f820*/  IMAD R4, R2, UR8, RZ ;  /* 0x0000000802047c24 */ /* 0x000fe2000f8e02ff */
[----:B------:R-:W-:Y:S01]  /*f830*/  ISETP.NE.AND.EX P1, PT, RZ, UR11, PT, P1 ;  /* 0x0000000bff007c0c */ /* 0x000fe2000bf25310 */
[----:B------:R-:W-:Y:S01]  /*f840*/  IMAD.MOV.U32 R2, RZ, RZ, R13 ;  /* 0x000000ffff027224 */ /* 0x000fe200078e000d */
[----:B------:R-:W2:Y:S01]  /*f850*/  LDC R15, c[0x0][0x148] ;  /* 0x00005200ff0f7b82 */ /* 0x000ea20000000800 */
[----:B------:R-:W3:Y:S02]  /*f860*/  F2I.U32.TRUNC.NTZ R6, R6 ;  /* 0x0000000600067305 */ /* 0x000ee4000020f000 */
[----:B------:R-:W-:Y:S01]  /*f870*/  IMAD.WIDE.U32 R2, R5, UR8, R2 ;  /* 0x0000000805027c25 */ /* 0x000fe2000f8e0002 */
[----:B------:R-:W-:-:S03]  /*f880*/  ULDC UR8, c[0x0][0x154] ;  /* 0x0000550000087ab9 */ /* 0x000fc60000000800 */
[----:B------:R-:W-:Y:S01]  /*f890*/  IMAD R5, R5, UR9, R4 ;  /* 0x0000000905057c24 */ /* 0x000fe2000f8e0204 */
[----:B------:R-:W-:-:S03]  /*f8a0*/  ULDC UR9, c[0x0][0x608] ;  /* 0x0001820000097ab9 */ /* 0x000fc60000000800 */
[----:B------:R-:W-:-:S05]  /*f8b0*/  IMAD.IADD R3, R3, 0x1, R5 ;  /* 0x0000000103037824 */ /* 0x000fca00078e0205 */
[----:B------:R-:W-:Y:S01]  /*f8c0*/  SHF.R.U64 R13, R2, UR7, R3 ;  /* 0x00000007020d7c19 */ /* 0x000fe20008001203 */
[----:B---3--:R-:W-:Y:S01]  /*f8d0*/  IMAD.MOV R6, RZ, RZ, -R6 ;  /* 0x000000ffff067224 */ /* 0x008fe200078e0a06 */
[----:B-1----:R-:W-:-:S03]  /*f8e0*/  I2FP.F32.U32 R2, R10 ;  /* 0x0000000a00027245 */ /* 0x002fc60000201000 */
[----:B0-----:R-:W-:Y:S02]  /*f8f0*/  IMAD R19, R7, R6, R12 ;  /* 0x0000000607137224 */ /* 0x001fe400078e020c */
[----:B------:R-:W-:Y:S01]  /*f900*/  FMUL R4, R2, UR8 ;  /* 0x0000000802047c20 */ /* 0x000fe20008400000 */
[----:B------:R-:W-:Y:S01]  /*f910*/  SHF.R.U32.HI R2, RZ, UR7, R3 ;  /* 0x00000007ff027c19 */ /* 0x000fe20008011603 */
[----:B------:R-:W-:Y:S02]  /*f920*/  ULDC UR7, c[0x0][0x658] ;  /* 0x0001960000077ab9 */ /* 0x000fe40000000800 */
[----:B------:R0:W1:Y:S01]  /*f930*/  F2I.U32.TRUNC.NTZ R18, R4 ;  /* 0x0000000400127305 */ /* 0x000062000020f000 */
[--C-:B------:R-:W-:Y:S02]  /*f940*/  SHF.R.U64 R16, R13, UR9, R2.reuse ;  /* 0x000000090d107c19 */ /* 0x100fe40008001202 */
[----:B------:R-:W-:-:S04]  /*f950*/  SHF.R.U32.HI R3, RZ, UR9, R2 ;  /* 0x00000009ff037c19 */ /* 0x000fc80008011602 */
[--C-:B------:R-:W-:Y:S02]  /*f960*/  SHF.R.U64 R14, R16, UR7, R3.reuse ;  /* 0x00000007100e7c19 */ /* 0x100fe40008001203 */
[----:B------:R-:W-:-:S03]  /*f970*/  SHF.R.U32.HI R3, RZ, UR7, R3 ;  /* 0x00000007ff037c19 */ /* 0x000fc60008011603 */
[----:B------:R-:W-:Y:S01]  /*f980*/  IMAD.MOV.U32 R2, RZ, RZ, R14 ;  /* 0x000000ffff027224 */ /* 0x000fe200078e000e */
[----:B0-2---:R-:W-:Y:S06]  /*f990*/  @!P1 BRA `(.L_x_308) ;  /* 0x0000000000289947 */ /* 0x005fec0003800000 */
        /* <DEDUP_REMOVED lines=10> */
.L_x_308:
[----:B------:R-:W-:Y:S01]  /*fa40*/  ULDC UR7, c[0x0][0x648] ;  /* 0x0001920000077ab9 */ /* 0x000fe20000000800 */
[----:B-1----:R-:W-:Y:S01]  /*fa50*/  IMAD.MOV R18, RZ, RZ, -R18 ;  /* 0x000000ffff127224 */ /* 0x002fe200078e0a12 */
[----:B------:R-:W-:Y:S01]  /*fa60*/  SHF.R.U64 R3, R2, UR7, R3 ;  /* 0x0000000702037c19 */ /* 0x000fe20008001203 */
[----:B------:R-:W-:Y:S01]  /*fa70*/  ULDC UR7, c[0x0][0x638] ;  /* 0x00018e0000077ab9 */ /* 0x000fe20000000800 */
[----:B------:R-:W-:Y:S01]  /*fa80*/  LOP3.LUT R2, R16, UR6, RZ, 0xc0, !PT ;  /* 0x0000000610027c12 */ /* 0x000fe2000f8ec0ff */
[----:B------:R-:W-:Y:S01]  /*fa90*/  @P2 IMAD R19, R15, R18, R10 ;  /* 0x000000120f132224 */ /* 0x000fe200078e020a */
[----:B------:R-:W-:Y:S01]  /*faa0*/  LOP3.LUT R13, R13, UR4, RZ, 0xc0, !PT ;  /* 0x000000040d0d7c12 */ /* 0x000fe2000f8ec0ff */
[----:B------:R-:W-:Y:S01]  /*fab0*/  IMAD.MOV R5, RZ, RZ, -R3 ;  /* 0x000000ffff057224 */ /* 0x000fe200078e0a03 */
[----:B------:R-:W-:Y:S01]  /*fac0*/  ULDC UR8, c[0x0][0x610] ;  /* 0x0001840000087ab9 */ /* 0x000fe20000000800 */
[----:B------:R-:W-:Y:S02]  /*fad0*/  IMAD R2, R3, UR5, R2 ;  /* 0x0000000503027c24 */ /* 0x000fe4000f8e0202 */
[----:B------:R-:W-:Y:S01]  /*fae0*/  IMAD R14, R5, UR7, R14 ;  /* 0x00000007050e7c24 */ /* 0x000fe2000f8e020e */
[----:B------:R-:W-:Y:S01]  /*faf0*/  ULDC UR7, c[0x0][0x600] ;  /* 0x0001800000077ab9 */ /* 0x000fe20000000800 */
[----:B------:R-:W-:-:S02]  /*fb00*/  IMAD R5, R2, UR8, R19 ;  /* 0x0000000802057c24 */ /* 0x000fc4000f8e0213 */
[----:B------:R-:W-:Y:S02]  /*fb10*/  IMAD R14, R14, UR7, R13 ;  /* 0x000000070e0e7c24 */ /* 0x000fe4000f8e020d */
[----:B------:R-:W-:-:S03]  /*fb20*/  IMAD.MOV.U32 R2, RZ, RZ, 0x1 ;  /* 0x00000001ff027424 */ /* 0x000fc600078e00ff */
[----:B------:R-:W-:Y:S02]  /*fb30*/  SEL R6, R14, R5, !P2 ;  /* 0x000000050e067207 */ /* 0x000fe40005000000 */
[----:B------:R-:W-:-:S07]  /*fb40*/  SEL R5, R5, R14, !P2 ;  /* 0x0000000e05057207 */ /* 0x000fce0005000000 */
.L_x_306:
[----:B------:R-:W-:Y:S05]  /*fb50*/  BSYNC B1 ;  /* 0x0000000000017941 */ /* 0x000fea0003800000 */
.L_x_305:
[----:B------:R-:W-:-:S13]  /*fb60*/  LOP3.LUT P1, RZ, R2, 0xff, RZ, 0xc0, !PT ;  /* 0x000000ff02ff7812 */ /* 0x000fda000782c0ff */
[----:B------:R-:W-:Y:S05]  /*fb70*/  @P1 BRA `(.L_x_309) ;  /* 0xfffffff400301947 */ /* 0x000fea000383ffff */
[----:B------:R-:W-:Y:S05]  /*fb80*/  BSYNC B0 ;  /* 0x0000000000007941 */ /* 0x000fea0003800000 */
.L_x_297:
[----:B------:R-:W-:-:S03]  /*fb90*/  UMOV UR7, 0xffffffff ;  /* 0xffffffff00077882 */ /* 0x000fc60000000000 */
[----:B------:R-:W-:Y:S05]  /*fba0*/  BRA.DIV UR7, `(.L_x_310) ;  /* 0x0000000607047947 */ /* 0x000fea000b800000 */
[----:B------:R-:W-:-:S13]  /*fbb0*/  ELECT P0, URZ, PT ;  /* 0x00000000003f782f */ /* 0x000fda0003800000 */
.L_x_323:
[----:B------:R-:W-:Y:S04]  /*fbc0*/  BSSY B0, `(.L_x_311) ;  /* 0x0000023000007945 */ /* 0x000fe80003800000 */
[----:B------:R-:W-:Y:S05]  /*fbd0*/  @!P0 BRA `(.L_x_312) ;  /* 0x0000000000848947 */ /* 0x000fea0003800000 */
[----:B------:R-:W-:-:S04]  /*fbe0*/  ULOP3.LUT UR7, UR13, 0x2, URZ, 0xfc, !UPT ;  /* 0x000000020d077892 */ /* 0x000fc8000f8efc3f */
[----:B------:R-:W-:-:S06]  /*fbf0*/  UISETP.NE.AND UP0, UPT, UR7, 0x3, UPT ;  /* 0x000000030700788c */ /* 0x000fcc000bf05270 */
[----:B------:R-:W-:-:S13]  /*fc00*/  PLOP3.LUT P0, PT, PT, PT, UP0, 0x80, 0x0 ;  /* 0x000000000000781c */ /* 0x000fda0003f0f008 */
[----:B------:R-:W-:Y:S05]  /*fc10*/  @!P0 BRA `(.L_x_313) ;  /* 0x0000000000048947 */ /* 0x000fea0003800000 */
[----:B------:R-:W-:Y:S01]  /*fc20*/  BPT.TRAP 0x1 ;  /* 0x000000040000795c */ /* 0x000fe20000300000 */
.L_x_313:
[----:B------:R-:W0:Y:S01]  /*fc30*/  S2R R3, SR_CgaCtaId ;  /* 0x0000000000037919 */ /* 0x000e220000008800 */
[----:B------:R-:W-:-:S04]  /*fc40*/  MOV R2, 0x400 ;  /* 0x0000040000027802 */ /* 0x000fc80000000f00 */
[----:B0-----:R-:W-:Y:S02]  /*fc50*/  LEA R3, R3, R2, 0x18 ;  /* 0x0000000203037211 */ /* 0x001fe400078ec0ff */
[----:B------:R-:W-:-:S03]  /*fc60*/  SHF.L.U32 R2, R0, 0x1f, RZ ;  /* 0x0000001f00027819 */ /* 0x000fc600000006ff */
[----:B------:R-:W-:-:S04]  /*fc70*/  VIADD R3, R3, 0x18 ;  /* 0x0000001803037836 */ /* 0x000fc80000000000 */
[C---:B------:R-:W-:Y:S02]  /*fc80*/  IMAD R7, R8.reuse, 0x8, R3 ;  /* 0x0000000808077824 */ /* 0x040fe400078e0203 */
[----:B------:R-:W-:Y:S02]  /*fc90*/  VIADD R8, R8, 0x1 ;  /* 0x0000000108087836 */ /* 0x000fe40000000000 */
[----:B------:R-:W0:Y:S03]  /*fca0*/  SYNCS.PHASECHK.TRANS64.TRYWAIT P0, [R7+URZ], R2 ;  /* 0x00000002070075a7 */ /* 0x000e26000800017f */
[----:B------:R-:W-:-:S04]  /*fcb0*/  ISETP.NE.AND P1, PT, R8, 0x3, PT ;  /* 0x000000030800780c */ /* 0x000fc80003f25270 */
[----:B------:R-:W-:Y:S02]  /*fcc0*/  SEL R5, RZ, 0x1, P1 ;  /* 0x00000001ff057807 */ /* 0x000fe40000800000 */
[----:B------:R-:W-:Y:S02]  /*fcd0*/  SEL R8, R8, RZ, P1 ;  /* 0x000000ff08087207 */ /* 0x000fe40000800000 */
[----:B------:R-:W-:-:S03]  /*fce0*/  LOP3.LUT R5, R0, R5, RZ, 0x3c, !PT ;  /* 0x0000000500057212 */ /* 0x000fc600078e3cff */
[----:B------:R-:W-:Y:S01]  /*fcf0*/  IMAD R9, R8, 0x8, R3 ;  /* 0x0000000808097824 */ /* 0x000fe200078e0203 */
[----:B------:R-:W-:Y:S01]  /*fd00*/  SHF.L.U32 R4, R5, 0x1f, RZ ;  /* 0x0000001f05047819 */ /* 0x000fe200000006ff */
[----:B0-----:R-:W-:Y:S06]  /*fd10*/  @!P0 BRA `(.L_x_314) ;  /* 0x0000000000cc8947 */ /* 0x001fec0003800000 */
.L_x_324:
[----:B------:R-:W1:Y:S01]  /*fd20*/  SYNCS.PHASECHK.TRANS64.TRYWAIT P0, [R9+URZ], R4 ;  /* 0x00000004090075a7 */ /* 0x000e62000800017f */
[----:B------:R-:W-:-:S05]  /*fd30*/  VIADD R0, R8, 0x1 ;  /* 0x0000000108007836 */ /* 0x000fca0000000000 */
[----:B------:R-:W-:-:S04]  /*fd40*/  ISETP.NE.AND P1, PT, R0, 0x3, PT ;  /* 0x000000030000780c */ /* 0x000fc80003f25270 */
[----:B0-----:R-:W-:Y:S02]  /*fd50*/  SEL R2, RZ, 0x1, P1 ;  /* 0x00000001ff027807 */ /* 0x001fe40000800000 */
[----:B------:R-:W-:Y:S02]  /*fd60*/  SEL R0, R0, RZ, P1 ;  /* 0x000000ff00007207 */ /* 0x000fe40000800000 */
[----:B------:R-:W-:Y:S01]  /*fd70*/  LOP3.LUT R2, R5, R2, RZ, 0x3c, !PT ;  /* 0x0000000205027212 */ /* 0x000fe200078e3cff */
[----:B-1----:R-:W-:Y:S06]  /*fd80*/  @!P0 BRA `(.L_x_315) ;  /* 0x0000000000c48947 */ /* 0x002fec0003800000 */
.L_x_325:
[----:B------:R-:W-:Y:S01]  /*fd90*/  IMAD R3, R0, 0x8, R3 ;  /* 0x0000000800037824 */ /* 0x000fe200078e0203 */
[----:B------:R-:W-:-:S07]  /*fda0*/  SHF.L.U32 R0, R2, 0x1f, RZ ;  /* 0x0000001f02007819 */ /* 0x000fce00000006ff */
.L_x_316:
[----:B-1----:R1:W2:Y:S02]  /*fdb0*/  SYNCS.PHASECHK.TRANS64.TRYWAIT P0, [R3+URZ], R0 ;  /* 0x00000000030075a7 */ /* 0x0022a4000800017f */
[----:B--2---:R-:W-:Y:S05]  /*fdc0*/  @!P0 NANOSLEEP.SYNCS 0x989680 ;  /* 0x009896800000895d */ /* 0x004fea0003900000 */
[----:B------:R-:W2:Y:S02]  /*fdd0*/  @!P0 SYNCS.PHASECHK.TRANS64 P0, [R3+URZ], R0 ;  /* 0x00000000030085a7 */ /* 0x000ea4000800007f */
[----:B--2---:R-:W-:Y:S05]  /*fde0*/  @!P0 BRA `(.L_x_316) ;  /* 0xfffffffc00f08947 */ /* 0x004fea000383ffff */
.L_x_312:
[----:B------:R-:W-:Y:S05]  /*fdf0*/  BSYNC B0 ;  /* 0x0000000000007941 */ /* 0x000fea0003800000 */
.L_x_311:
[----:B------:R-:W-:Y:S05]  /*fe00*/  EXIT ;  /* 0x000000000000794d */ /* 0x000fea0003800000 */
.L_x_17:
[----:B-1----:R-:W-:-:S04]  /*fe10*/  IMAD.U32 R3, RZ, RZ, UR6 ;  /* 0x00000006ff037e24 */ /* 0x002fc8000f8e00ff */
[----:B------:R1:W2:Y:S03]  /*fe20*/  SYNCS.PHASECHK.TRANS64.TRYWAIT P0, [R3+URZ], R0 ;  /* 0x00000000030075a7 */ /* 0x0002a6000800017f */
[----:B--2---:R-:W-:Y:S05]  /*fe30*/  @!P0 NANOSLEEP.SYNCS 0x989680 ;  /* 0x009896800000895d */ /* 0x004fea0003900000 */
[----:B------:R-:W2:Y:S02]  /*fe40*/  @!P0 SYNCS.PHASECHK.TRANS64 P0, [R3+URZ], R0 ;  /* 0x00000000030085a7 */ /* 0x000ea4000800007f */
[----:B--2---:R-:W-:Y:S05]  /*fe50*/  @!P0 BRA `(.L_x_17) ;  /* 0xfffffffc00ec8947 */ /* 0x004fea000383ffff */
[----:B------:R-:W-:Y:S05]  /*fe60*/  BRA `(.L_x_16) ;  /* 0xffffff1c00347947 */ /* 0x000fea000383ffff */
.L_x_23:
[----:B-----5:R1:W-:Y:S02]  /*fe70*/  STL [R1+0x88], R0 ;  /* 0x0000880001007387 */ /* 0x0203e40000100800 */
[----:B-1----:R-:W-:-:S04]  /*fe80*/  IMAD.U32 R0, RZ, RZ, UR9 ;  /* 0x00000009ff007e24 */ /* 0x002fc8000f8e00ff */
[----:B------:R1:W3:Y:S03]  /*fe90*/  SYNCS.PHASECHK.TRANS64.TRYWAIT P0, [R0+URZ], R229 ;  /* 0x000000e5000075a7 */ /* 0x0002e6000800017f */
[----:B---3--:R-:W-:Y:S05]  /*fea0*/  @!P0 NANOSLEEP.SYNCS 0x989680 ;  /* 0x009896800000895d */ /* 0x008fea0003900000 */
[----:B------:R1:W3:Y:S02]  /*feb0*/  @!P0 SYNCS.PHASECHK.TRANS64 P0, [R0+URZ], R229 ;  /* 0x000000e5000085a7 */ /* 0x0002e4000800007f */
[----:B-1----:R1:W5:Y:S02]  /*fec0*/  LDL.LU R0, [R1+0x88] ;  /* 0x0000880001007983 */ /* 0x0023640000300800 */
[----:B-1-3--:R-:W-:Y:S05]  /*fed0*/  @!P0 BRA `(.L_x_23) ;  /* 0xfffffffc00e48947 */ /* 0x00afea000383ffff */
[----:B------:R-:W-:Y:S05]  /*fee0*/  BRA `(.L_x_22) ;  /* 0xffffff2c00947947 */ /* 0x000fea000383ffff */
.L_x_298:
[----:B------:R-:W-:Y:S01]  /*fef0*/  BSSY B1, `(.L_x_317) ;  /* 0x0000006000017945 */ /* 0x000fe20003800000 */
[----:B------:R-:W-:-:S07]  /*ff00*/  IMAD.MOV.U32 R2, RZ, RZ, -0x1 ;  /* 0xffffffffff027424 */ /* 0x000fce00078e00ff */
[----:B------:R-:W-:Y:S05]  /*ff10*/  WARPSYNC.COLLECTIVE R2, `(.L_x_318) ;  /* 0x00000000020c7348 */ /* 0x000fea0003c00000 */
[----:B------:R-:W-:Y:S02]  /*ff20*/  ELECT P1, UR62, PT ;  /* 0x00000000003e782f */ /* 0x000fe40003820000 */
[----:B------:R-:W-:Y:S01]  /*ff30*/  MOV R2, UR62 ;  /* 0x0000003e00027c02 */ /* 0x000fe20008000f00 */
[----:B------:R-:W-:Y:S10]  /*ff40*/  ENDCOLLECTIVE ;  /* 0x000000000000791b */ /* 0x000ff40003800000 */
.L_x_318:
[----:B------:R-:W-:Y:S05]  /*ff50*/  BSYNC B1 ;  /* 0x0000000000017941 */ /* 0x000fea0003800000 */
.L_x_317:
[----:B------:R-:W-:Y:S05]  /*ff60*/  BRA `(.L_x_319) ;  /* 0xfffffff000407947 */ /* 0x000fea000383ffff */
.L_x_301:
[----:B-1----:R1:W2:Y:S02]  /*ff70*/  SYNCS.PHASECHK.TRANS64.TRYWAIT P1, [R13+URZ+0x18], R4 ;  /* 0x000018040d0075a7 */ /* 0x0022a4000802017f */
[----:B--2---:R-:W-:Y:S05]  /*ff80*/  @!P1 NANOSLEEP.SYNCS 0x989680 ;  /* 0x009896800000995d */ /* 0x004fea0003900000 */
[----:B------:R-:W2:Y:S02]  /*ff90*/  @!P1 SYNCS.PHASECHK.TRANS64 P1, [R13+URZ+0x18], R4 ;  /* 0x000018040d0095a7 */ /* 0x000ea4000802007f */
[----:B--2---:R-:W-:Y:S05]  /*ffa0*/  @!P1 BRA `(.L_x_301) ;  /* 0xfffffffc00f09947 */ /* 0x004fea000383ffff */
[----:B------:R-:W-:Y:S05]  /*ffb0*/  BRA `(.L_x_320) ;  /* 0xfffffff000747947 */ /* 0x000fea000383ffff */
.L_x_310:
[----:B------:R-:W-:Y:S01]  /*ffc0*/  BSSY B0, `(.L_x_321) ;  /* 0x0000006000007945 */ /* 0x000fe20003800000 */
[----:B------:R-:W-:-:S07]  /*ffd0*/  IMAD.MOV.U32 R2, RZ, RZ, -0x1 ;  /* 0xffffffffff027424 */ /* 0x000fce00078e00ff */
[----:B------:R-:W-:Y:S05]  /*ffe0*/  WARPSYNC.COLLECTIVE R2, `(.L_x_322) ;  /* 0x00000000020c7348 */ /* 0x000fea0003c00000 */
[----:B------:R-:W-:Y:S02]  /*fff0*/  ELECT P1, UR62, PT ;  /* 0x00000000003e782f */ /* 0x000fe40003820000 */
[----:B------:R-:W-:Y:S01]  /*10000*/  MOV R2, UR62 ;  /* 0x0000003e00027c02 */ /* 0x000fe20008000f00 */
[----:B------:R-:W-:Y:S10]  /*10010*/  ENDCOLLECTIVE ;  /* 0x000000000000791b */ /* 0x000ff40003800000 */
.L_x_322:
[----:B------:R-:W-:Y:S05]  /*10020*/  BSYNC B0 ;  /* 0x0000000000007941 */ /* 0x000fea0003800000 */
.L_x_321:
[----:B------:R-:W-:Y:S01]  /*10030*/  PLOP3.LUT P0, PT, P1, PT, PT, 0x80, 0x0 ;  /* 0x000000000000781c */ /* 0x000fe20000f0f070 */
[----:B------:R-:W-:-:S12]  /*10040*/  BRA `(.L_x_323) ;  /* 0xfffffff800dc7947 */ /* 0x000fd8000383ffff */
.L_x_314:
[----:B0-----:R0:W1:Y:S02]  /*10050*/  SYNCS.PHASECHK.TRANS64.TRYWAIT P0, [R7+URZ], R2 ;  /* 0x00000002070075a7 */ /* 0x001064000800017f */
[----:B-1----:R-:W-:Y:S05]  /*10060*/  @!P0 NANOSLEEP.SYNCS 0x989680 ;  /* 0x009896800000895d */ /* 0x002fea0003900000 */
[----:B------:R-:W1:Y:S02]  /*10070*/  @!P0 SYNCS.PHASECHK.TRANS64 P0, [R7+URZ], R2 ;  /* 0x00000002070085a7 */ /* 0x000e64000800007f */
[----:B-1----:R-:W-:Y:S05]  /*10080*/  @!P0 BRA `(.L_x_314) ;  /* 0xfffffffc00f08947 */ /* 0x002fea000383ffff */
[----:B------:R-:W-:Y:S05]  /*10090*/  BRA `(.L_x_324) ;  /* 0xfffffffc00207947 */ /* 0x000fea000383ffff */
.L_x_315:
[----:B0-----:R0:W1:Y:S02]  /*100a0*/  SYNCS.PHASECHK.TRANS64.TRYWAIT P0, [R9+URZ], R4 ;  /* 0x00000004090075a7 */ /* 0x001064000800017f */
[----:B-1----:R-:W-:Y:S05]  /*100b0*/  @!P0 NANOSLEEP.SYNCS 0x989680 ;  /* 0x009896800000895d */ /* 0x002fea0003900000 */
[----:B------:R-:W1:Y:S02]  /*100c0*/  @!P0 SYNCS.PHASECHK.TRANS64 P0, [R9+URZ], R4 ;  /* 0x00000004090085a7 */ /* 0x000e64000800007f */
[----:B-1----:R-:W-:Y:S05]  /*100d0*/  @!P0 BRA `(.L_x_315) ;  /* 0xfffffffc00f08947 */ /* 0x002fea000383ffff */
[----:B------:R-:W-:Y:S05]  /*100e0*/  BRA `(.L_x_325) ;  /* 0xfffffffc00287947 */ /* 0x000fea000383ffff */
.L_x_326:
[----:B------:R-:W-:-:S00]  /*100f0*/  BRA `(.L_x_326) ;  /* 0xfffffffc00fc7947 */ /* 0x000fc0000383ffff */
[----:B------:R-:W-:-:S00]  /*10100*/  NOP ;  /* 0x0000000000007918 */ /* 0x000fc00000000000 */
[----:B------:R-:W-:-:S00]  /*10110*/  NOP ;  /* 0x0000000000007918 */ /* 0x000fc00000000000 */
[----:B------:R-:W-:-:S00]  /*10120*/  NOP ;  /* 0x0000000000007918 */ /* 0x000fc00000000000 */
[----:B------:R-:W-:-:S00]  /*10130*/  NOP ;  /* 0x0000000000007918 */ /* 0x000fc00000000000 */
[----:B------:R-:W-:-:S00]  /*10140*/  NOP ;  /* 0x0000000000007918 */ /* 0x000fc00000000000 */
[----:B------:R-:W-:-:S00]  /*10150*/  NOP ;  /* 0x0000000000007918 */ /* 0x000fc00000000000 */
[----:B------:R-:W-:-:S00]  /*10160*/  NOP ;  /* 0x0000000000007918 */ /* 0x000fc00000000000 */
[----:B------:R-:W-:-:S00]  /*10170*/  NOP ;  /* 0x0000000000007918 */ /* 0x000fc00000000000 */
.L_x_327:


//--------------------- .nv.shared._ZN7cutlass13device_kernelINS_4gemm6kernel13GemmUniversalIN4cute5tupleIJiiiiEEENS1_10collective13CollectiveMmaINS1_37MainloopSm90TmaGmmaWarpSpecializedFP8ILi3ENS5_IJNS4_1CILi1EEESB_SB_EEENS1_35KernelTmaWarpSpecializedCooperativeEEENS5_IJNSA_ILi128EEENSA_ILi256EEENSA_ILi32EEEEEENS_12float_e4m3_tENS5_IJlSB_lEEESJ_SK_NS4_8TiledMMAINS4_8MMA_AtomIJNS4_4SM904GMMA31MMA_64x256x32_F32E4M3E4M3_SS_TNILNSO_7ScaleInE1ELSQ_1EEEEEENS4_6LayoutINS5_IJNSA_ILi2EEESB_SB_EEENS5_IJSB_NSA_ILi0EEESW_EEEEENS5_IJNS4_10UnderscoreESZ_SZ_EEEEENS4_13SM90_TMA_LOADENS4_14ComposedLayoutINS4_7SwizzleILi1ELi4ELi3EEENS4_18smem_ptr_flag_bitsILi8EEENST_INS5_IJNSA_ILi8EEESH_EEENS5_IJSH_SB_EEEEEEEvNS4_8identityES12_S1C_vS1D_EENS_8epilogue10collective6detail29Sm90TmaWarpSpecializedAdapterINS1G_15DefaultEpilogueISJ_SK_SK_NS1F_6thread17LinearCombinationISJ_Li1EffLNS1K_9ScaleType4KindE0ELNS_15FloatRoundStyleE2ESJ_EENS1_15EpilogueDefaultEEEEEvvEEEEvNT_6ParamsE --------------------------
	.section	.nv.shared._ZN7cutlass13device_kernelINS_4gemm6kernel13GemmUniversalIN4cute5tupleIJiiiiEEENS1_10collective13CollectiveMmaINS1_37MainloopSm90TmaGmmaWarpSpecializedFP8ILi3ENS5_IJNS4_1CILi1EEESB_SB_EEENS1_35KernelTmaWarpSpecializedCooperativeEEENS5_IJNSA_ILi128EEENSA_ILi256EEENSA_ILi32EEEEEENS_12float_e4m3_tENS5_IJlSB_lEEESJ_SK_NS4_8TiledMMAINS4_8MMA_AtomIJNS4_4SM904GMMA31MMA_64x256x32_F32E4M3E4M3_SS_TNILNSO_7ScaleInE1ELSQ_1EEEEEENS4_6LayoutINS5_IJNSA_ILi2EEESB_SB_EEENS5_IJSB_NSA_ILi0EEESW_EEEEENS5_IJNS4_10UnderscoreESZ_SZ_EEEEENS4_13SM90_TMA_LOADENS4_14ComposedLayoutINS4_7SwizzleILi1ELi4ELi3EEENS4_18smem_ptr_flag_bitsILi8EEENST_INS5_IJNSA_ILi8EEESH_EEENS5_IJSH_SB_EEEEEEEvNS4_8identityES12_S1C_vS1D_EENS_8epilogue10collective6detail29Sm90TmaWarpSpecializedAdapterINS1G_15DefaultEpilogueISJ_SK_SK_NS1F_6thread17LinearCombinationISJ_Li1EffLNS1K_9ScaleType4KindE0ELNS_15FloatRoundStyleE2ESJ_EENS1_15EpilogueDefaultEEEEEvvEEEEvNT_6ParamsE,"aw",@nobits
	.sectionflags	@""
	.align	16
	.zero		1024


//--------------------- .nv.shared.reserved.0     --------------------------
	.section	.nv.shared.reserved.0,"aw",@nobits
	.weak		__nv_reservedSMEM_offset_0_alias
	.size		__nv_reservedSMEM_offset_0_alias, 0, 0
	.other		__nv_reservedSMEM_offset_0_alias,@"STO_CUDA_RESERVED_SHARED STV_DEFAULT"
__nv_reservedSMEM_offset_0_alias:
	.zero		0


//--------------------- .nv.global                --------------------------
	.section	.nv.global,"aw",@nobits
.nv.global:
	.type		_ZN40_INTERNAL_492f0bea_4_k_cu_1fe72c8f_264674cute1_E,@object
	.size		_ZN40_INTERNAL_492f0bea_4_k_cu_1fe72c8f_264674cute1_E,(_ZN40_INTERNAL_492f0bea_4_k_cu_1fe72c8f_264674cuda3std3__45__cpo6cbeginE - _ZN40_INTERNAL_492f0bea_4_k_cu_1fe72c8f_264674cute1_E)
_ZN40_INTERNAL_492f0bea_4_k_cu_1fe72c8f_264674cute1_E:
	.zero		1
	.type		_ZN40_INTERNAL_492f0bea_4_k_cu_1fe72c8f_264674cuda3std3__45__cpo6cbeginE,@object
	.size		_ZN40_INTERNAL_492f0bea_4_k_cu_1fe72c8f_264674cuda3std3__45__cpo6cbeginE,(_ZN40_INTERNAL_492f0bea_4_k_cu_1fe72c8f_264674cuda3std3__48in_placeE - _ZN40_INTERNAL_492f0bea_4_k_cu_1fe72c8f_264674cuda3std3__45__cpo6cbeginE)
_ZN40_INTERNAL_492f0bea_4_k_cu_1fe72c8f_264674cuda3std3__45__cpo6cbeginE:
	.zero		1
	.type		_ZN40_INTERNAL_492f0bea_4_k_cu_1fe72c8f_264674cuda3std3__48in_placeE,@object
	.size		_ZN40_INTERNAL_492f0bea_4_k_cu_1fe72c8f_264674cuda3std3__48in_placeE,(_ZN40_INTERNAL_492f0bea_4_k_cu_1fe72c8f_264674cuda3std6ranges3__45__cpo9iter_moveE - _ZN40_INTERNAL_492f0bea_4_k_cu_1fe72c8f_264674cuda3std3__48in_placeE)
_ZN40_INTERNAL_492f0bea_4_k_cu_1fe72c8f_264674cuda3std3__48in_placeE:
	.zero		1
	.type		_ZN40_INTERNAL_492f0bea_4_k_cu_1fe72c8f_264674cuda3std6ranges3__45__cpo9iter_moveE,@object
	.size		_ZN40_INTERNAL_492f0bea_4_k_cu_1fe72c8f_264674cuda3std6ranges3__45__cpo9iter_moveE,(_ZN40_INTERNAL_492f0bea_4_k_cu_1fe72c8f_264674cuda3std3__45__cpo5beginE - _ZN40_INTERNAL_492f0bea_4_k_cu_1fe72c8f_264674cuda3std6ranges3__45__cpo9iter_moveE)
_ZN40_INTERNAL_492f0bea_4_k_cu_1fe72c8f_264674cuda3std6ranges3__45__cpo9iter_moveE:
	.zero		1
	.type		_ZN40_INTERNAL_492f0bea_4_k_cu_1fe72c8f_264674cuda3std3__45__cpo5beginE,@object
	.size		_ZN40_INTERNAL_492f0bea_4_k_cu_1fe72c8f_264674cuda3std3__45__cpo5beginE,(_ZN40_INTERNAL_492f0bea_4_k_cu_1fe72c8f_264674cuda3std3__442_GLOBAL__N__492f0bea_4_k_cu_1fe72c8f_264676ignoreE - _ZN40_INTERNAL_492f0bea_4_k_cu_1fe72c8f_264674cuda3std3__45__cpo5beginE)
_ZN40_INTERNAL_492f0bea_4_k_cu_1fe72c8f_264674cuda3std3__45__cpo5beginE:
	.zero		1
	.type		_ZN40_INTERNAL_492f0bea_4_k_cu_1fe72c8f_264674cuda3std3__442_GLOBAL__N__492f0bea_4_k_cu_1fe72c8f_264676ignoreE,@object
	.size		_ZN40_INTERNAL_492f0bea_4_k_cu_1fe72c8f_264674cuda3std3__442_GLOBAL__N__492f0bea_4_k_cu_1fe72c8f_264676ignoreE,(_ZN40_INTERNAL_492f0bea_4_k_cu_1fe72c8f_264674cute7productE - _ZN40_INTERNAL_492f0bea_4_k_cu_1fe72c8f_264674cuda3std3__442_GLOBAL__N__492f0bea_4_k_cu_1fe72c8f_264676ignoreE)
_ZN40_INTERNAL_492f0bea_4_k_cu_1fe72c8f_264674cuda3std3__442_GLOBAL__N__492f0bea_4_k_cu_1fe72c8f_264676ignoreE:
	.zero		1
	.type		_ZN40_INTERNAL_492f0bea_4_k_cu_1fe72c8f_264674cute7productE,@object
	.size		_ZN40_INTERNAL_492f0bea_4_k_cu_1fe72c8f_264674cute7productE,(_ZN40_INTERNAL_492f0bea_4_k_cu_1fe72c8f_264674cuda3std3__45__cpo3endE - _ZN40_INTERNAL_492f0bea_4_k_cu_1fe72c8f_264674cute7productE)
_ZN40_INTERNAL_492f0bea_4_k_cu_1fe72c8f_264674cute7productE:
	.zero		1
	.type		_ZN40_INTERNAL_492f0bea_4_k_cu_1fe72c8f_264674cuda3std3__45__cpo3endE,@object
	.size		_ZN40_INTERNAL_492f0bea_4_k_cu_1fe72c8f_264674cuda3std3__45__cpo3endE,(_ZN40_INTERNAL_492f0bea_4_k_cu_1fe72c8f_264674cuda3std3__419piecewise_constructE - _ZN40_INTERNAL_492f0bea_4_k_cu_1fe72c8f_264674cuda3std3__45__cpo3endE)
_ZN40_INTERNAL_492f0bea_4_k_cu_1fe72c8f_264674cuda3std3__45__cpo3endE:
	.zero		1
	.type		_ZN40_INTERNAL_492f0bea_4_k_cu_1fe72c8f_264674cuda3std3__419piecewise_constructE,@object
	.size		_ZN40_INTERNAL_492f0bea_4_k_cu_1fe72c8f_264674cuda3std3__419piecewise_constructE,(_ZN40_INTERNAL_492f0bea_4_k_cu_1fe72c8f_264674cuda3std3__45__cpo4cendE - _ZN40_INTERNAL_492f0bea_4_k_cu_1fe72c8f_264674cuda3std3__419piecewise_constructE)
_ZN40_INTERNAL_492f0bea_4_k_cu_1fe72c8f_264674cuda3std3__419piecewise_constructE:
	.zero		1
	.type		_ZN40_INTERNAL_492f0bea_4_k_cu_1fe72c8f_264674cuda3std3__45__cpo4cendE,@object
	.size		_ZN40_INTERNAL_492f0bea_4_k_cu_1fe72c8f_264674cuda3std3__45__cpo4cendE,(_ZN40_INTERNAL_492f0bea_4_k_cu_1fe72c8f_264674cuda3std6ranges3__45__cpo4swapE - _ZN40_INTERNAL_492f0bea_4_k_cu_1fe72c8f_264674cuda3std3__45__cpo4cendE)
_ZN40_INTERNAL_492f0bea_4_k_cu_1fe72c8f_264674cuda3std3__45__cpo4cendE:
	.zero		1
	.type		_ZN40_INTERNAL_492f0bea_4_k_cu_1fe72c8f_264674cuda3std6ranges3__45__cpo4swapE,@object
	.size		_ZN40_INTERNAL_492f0bea_4_k_cu_1fe72c8f_264674cuda3std6ranges3__45__cpo4swapE,(.L_7 - _ZN40_INTERNAL_492f0bea_4_k_cu_1fe72c8f_264674cuda3std6ranges3__45__cpo4swapE)
_ZN40_INTERNAL_492f0bea_4_k_cu_1fe72c8f_264674cuda3std6ranges3__45__cpo4swapE:
	.zero		1
.L_7:


//--------------------- .nv.constant0._ZN7cutlass13device_kernelINS_4gemm6kernel13GemmUniversalIN4cute5tupleIJiiiiEEENS1_10collective13CollectiveMmaINS1_37MainloopSm90TmaGmmaWarpSpecializedFP8ILi3ENS5_IJNS4_1CILi1EEESB_SB_EEENS1_35KernelTmaWarpSpecializedCooperativeEEENS5_IJNSA_ILi128EEENSA_ILi256EEENSA_ILi32EEEEEENS_12float_e4m3_tENS5_IJlSB_lEEESJ_SK_NS4_8TiledMMAINS4_8MMA_AtomIJNS4_4SM904GMMA31MMA_64x256x32_F32E4M3E4M3_SS_TNILNSO_7ScaleInE1ELSQ_1EEEEEENS4_6LayoutINS5_IJNSA_ILi2EEESB_SB_EEENS5_IJSB_NSA_ILi0EEESW_EEEEENS5_IJNS4_10UnderscoreESZ_SZ_EEEEENS4_13SM90_TMA_LOADENS4_14ComposedLayoutINS4_7SwizzleILi1ELi4ELi3EEENS4_18smem_ptr_flag_bitsILi8EEENST_INS5_IJNSA_ILi8EEESH_EEENS5_IJSH_SB_EEEEEEEvNS4_8identityES12_S1C_vS1D_EENS_8epilogue10collective6detail29Sm90TmaWarpSpecializedAdapterINS1G_15DefaultEpilogueISJ_SK_SK_NS1F_6thread17LinearCombinationISJ_Li1EffLNS1K_9ScaleType4KindE0ELNS_15FloatRoundStyleE2ESJ_EENS1_15EpilogueDefaultEEEEEvvEEEEvNT_6ParamsE --------------------------
	.section	.nv.constant0._ZN7cutlass13device_kernelINS_4gemm6kernel13GemmUniversalIN4cute5tupleIJiiiiEEENS1_10collective13CollectiveMmaINS1_37MainloopSm90TmaGmmaWarpSpecializedFP8ILi3ENS5_IJNS4_1CILi1EEESB_SB_EEENS1_35KernelTmaWarpSpecializedCooperativeEEENS5_IJNSA_ILi128EEENSA_ILi256EEENSA_ILi32EEEEEENS_12float_e4m3_tENS5_IJlSB_lEEESJ_SK_NS4_8TiledMMAINS4_8MMA_AtomIJNS4_4SM904GMMA31MMA_64x256x32_F32E4M3E4M3_SS_TNILNSO_7ScaleInE1ELSQ_1EEEEEENS4_6LayoutINS5_IJNSA_ILi2EEESB_SB_EEENS5_IJSB_NSA_ILi0EEESW_EEEEENS5_IJNS4_10UnderscoreESZ_SZ_EEEEENS4_13SM90_TMA_LOADENS4_14ComposedLayoutINS4_7SwizzleILi1ELi4ELi3EEENS4_18smem_ptr_flag_bitsILi8EEENST_INS5_IJNSA_ILi8EEESH_EEENS5_IJSH_SB_EEEEEEEvNS4_8identityES12_S1C_vS1D_EENS_8epilogue10collective6detail29Sm90TmaWarpSpecializedAdapterINS1G_15DefaultEpilogueISJ_SK_SK_NS1F_6thread17LinearCombinationISJ_Li1EffLNS1K_9ScaleType4KindE0ELNS_15FloatRoundStyleE2ESJ_EENS1_15EpilogueDefaultEEEEEvvEEEEvNT_6ParamsE,"a",@progbits
	.sectionflags	@""
	.align	4
.nv.constant0._ZN7cutlass13device_kernelINS_4gemm6kernel13GemmUniversalIN4cute5tupleIJiiiiEEENS1_10collective13CollectiveMmaINS1_37MainloopSm90TmaGmmaWarpSpecializedFP8ILi3ENS5_IJNS4_1CILi1EEESB_SB_EEENS1_35KernelTmaWarpSpecializedCooperativeEEENS5_IJNSA_ILi128EEENSA_ILi256EEENSA_ILi32EEEEEENS_12float_e4m3_tENS5_IJlSB_lEEESJ_SK_NS4_8TiledMMAINS4_8MMA_AtomIJNS4_4SM904GMMA31MMA_64x256x32_F32E4M3E4M3_SS_TNILNSO_7ScaleInE1ELSQ_1EEEEEENS4_6LayoutINS5_IJNSA_ILi2EEESB_SB_EEENS5_IJSB_NSA_ILi0EEESW_EEEEENS5_IJNS4_10UnderscoreESZ_SZ_EEEEENS4_13SM90_TMA_LOADENS4_14ComposedLayoutINS4_7SwizzleILi1ELi4ELi3EEENS4_18smem_ptr_flag_bitsILi8EEENST_INS5_IJNSA_ILi8EEESH_EEENS5_IJSH_SB_EEEEEEEvNS4_8identityES12_S1C_vS1D_EENS_8epilogue10collective6detail29Sm90TmaWarpSpecializedAdapterINS1G_15DefaultEpilogueISJ_SK_SK_NS1F_6thread17LinearCombinationISJ_Li1EffLNS1K_9ScaleType4KindE0ELNS_15FloatRoundStyleE2ESJ_EENS1_15EpilogueDefaultEEEEEvvEEEEvNT_6ParamsE:
	.zero		1664


//--------------------- SYMBOLS --------------------------

	.type		.nv.reservedSmem.offset0,@object
	.size		.nv.reservedSmem.offset0,0x4
